def matmul_kernel(
    a_ptr,
    b_ptr,
    c_ptr,
    M,
    N,
    K,
    stride_am,
    stride_ak,
    stride_bk,
    stride_bn,
    stride_cm,
    stride_cn,
    BLOCK_M: tl.constexpr,
    BLOCK_N: tl.constexpr,
    BLOCK_K: tl.constexpr,
    GROUP_M: tl.constexpr,
):
    pid = tl.program_id(axis=0)
    num_pid_m = tl.cdiv(M, BLOCK_M)
    num_pid_n = tl.cdiv(N, BLOCK_N)
    num_pid_in_group = GROUP_M * num_pid_n
    group_id = pid // num_pid_in_group
    first_pid_m = group_id * GROUP_M
    group_size_m = min(num_pid_m - first_pid_m, GROUP_M)
    pid_m = first_pid_m + ((pid % num_pid_in_group) % group_size_m)
    pid_n = (pid % num_pid_in_group) // group_size_m

    offs_am = (pid_m * BLOCK_M + tl.arange(0, BLOCK_M)) % M
    offs_bn = (pid_n * BLOCK_N + tl.arange(0, BLOCK_N)) % N
    offs_k = tl.arange(0, BLOCK_K)
    a_ptrs = a_ptr + offs_am[:, None] * stride_am + offs_k[None, :] * stride_ak
    b_ptrs = b_ptr + offs_k[:, None] * stride_bk + offs_bn[None, :] * stride_bn

    acc = tl.zeros((BLOCK_M, BLOCK_N), dtype=tl.float32)
    for kk in range(0, tl.cdiv(K, BLOCK_K)):
        a = tl.load(a_ptrs, mask=offs_k[None, :] < K - kk * BLOCK_K, other=0.0)
        b = tl.load(b_ptrs, mask=offs_k[:, None] < K - kk * BLOCK_K, other=0.0)
        acc = tl.dot(a, b, acc)
        a_ptrs += BLOCK_K * stride_ak
        b_ptrs += BLOCK_K * stride_bk

    c = acc.to(c_ptr.dtype.element_ty)
    offs_cm = pid_m * BLOCK_M + tl.arange(0, BLOCK_M)
    offs_cn = pid_n * BLOCK_N + tl.arange(0, BLOCK_N)
    c_ptrs = c_ptr + offs_cm[:, None] * stride_cm + offs_cn[None, :] * stride_cn
    mask = (offs_cm[:, None] < M) & (offs_cn[None, :] < N)
    tl.store(c_ptrs, c, mask=mask)

# config = {"BLOCK_K": 32, "BLOCK_M": 64, "BLOCK_N": 256, "GROUP_M": 8, "arch": "sm_90", "dtype": "fp32", "num_ctas": 1, "num_stages": 3, "num_warps": 4}
# arch = sm_90


// ===== COMPILED SASS (sm_90a) =====

	.target	sm_90a

	.elftype	@"ET_EXEC"


//--------------------- .note.nv.tkinfo           --------------------------
	.section	.note.nv.tkinfo,"",@"SHT_NOTE"
	.sectionflags	@"SHF_NOTE_NV_TKINFO"
	.tkinfo
        /*0018*/ 	.word	0x00000002
        /*0030*/ 	.string	""
        /*0030*/ 	.string	"ptxas"
        /*0030*/ 	.string	"Cuda compilation tools, release 13.0, V13.0.88"
        /*0030*/ 	.string	"Build cuda_13.0.r13.0/compiler.36424714_0"
        /*0030*/ 	.string	"-v  -suppress-debug-info  -lineinfo  -arch sm_90a "



//--------------------- .note.nv.cuinfo           --------------------------
	.section	.note.nv.cuinfo,"",@"SHT_NOTE"
	.sectionflags	@"SHF_NOTE_NV_CUINFO"
        /*0018*/ 	.short	0x0002
        /*001a*/ 	.short	0x005a
        /*001c*/ 	.short	0x0082
	.zero		2


//--------------------- .nv.info                  --------------------------
	.section	.nv.info,"",@"SHT_CUDA_INFO"
	.align	4


	//----- nvinfo : EIATTR_REGCOUNT
	.align		4
        /*0000*/ 	.byte	0x04, 0x2f
        /*0002*/ 	.short	(.L_1 - .L_0)
	.align		4
.L_0:
        /*0004*/ 	.word	index@(matmul_kernel)
        /*0008*/ 	.word	0x000000ff


	//----- nvinfo : EIATTR_FRAME_SIZE
	.align		4
.L_1:
        /*000c*/ 	.byte	0x04, 0x11
        /*000e*/ 	.short	(.L_3 - .L_2)
	.align		4
.L_2:
        /*0010*/ 	.word	index@(matmul_kernel)
        /*0014*/ 	.word	0x00000128


	//----- nvinfo : EIATTR_MIN_STACK_SIZE
	.align		4
.L_3:
        /*0018*/ 	.byte	0x04, 0x12
        /*001a*/ 	.short	(.L_5 - .L_4)
	.align		4
.L_4:
        /*001c*/ 	.word	index@(matmul_kernel)
        /*0020*/ 	.word	0x00000128
.L_5:


//--------------------- .nv.compat                --------------------------
	.section	.nv.compat,"",@"SHT_CUDA_COMPAT_INFO"
	.align	4
        /*0000*/ 	.byte	0x02, 0x09, 0x01, 0x00, 0x02, 0x02, 0x04, 0x00, 0x02, 0x05, 0x05, 0x00, 0x03, 0x07, 0x01, 0x01
        /*0010*/ 	.byte	0x02, 0x03, 0x00, 0x00, 0x02, 0x06, 0x01, 0x00, 0x04, 0x0b, 0x08, 0x00, 0x00, 0x00, 0x00, 0x00
        /*0020*/ 	.byte	0x00, 0x00, 0x00, 0x00


//--------------------- .nv.info.matmul_kernel    --------------------------
	.section	.nv.info.matmul_kernel,"",@"SHT_CUDA_INFO"
	.sectionflags	@""
	.align	4


	//----- nvinfo : EIATTR_CUDA_API_VERSION
	.align		4
        /*0000*/ 	.byte	0x04, 0x37
        /*0002*/ 	.short	(.L_7 - .L_6)
.L_6:
        /*0004*/ 	.word	0x00000082


	//----- nvinfo : EIATTR_KPARAM_INFO
	.align		4
.L_7:
        /*0008*/ 	.byte	0x04, 0x17
        /*000a*/ 	.short	(.L_9 - .L_8)
.L_8:
        /*000c*/ 	.word	0x00000000
        /*0010*/ 	.short	0x000d
        /*0012*/ 	.short	0x0048
        /*0014*/ 	.byte	0x00, 0xf4, 0x21, 0x00


	//----- nvinfo : EIATTR_KPARAM_INFO
	.align		4
.L_9:
        /*0018*/ 	.byte	0x04, 0x17
        /*001a*/ 	.short	(.L_11 - .L_10)
.L_10:
        /*001c*/ 	.word	0x00000000
        /*0020*/ 	.short	0x000c
        /*0022*/ 	.short	0x0040
        /*0024*/ 	.byte	0x00, 0xf4, 0x21, 0x00


	//----- nvinfo : EIATTR_KPARAM_INFO
	.align		4
.L_11:
        /*0028*/ 	.byte	0x04, 0x17
        /*002a*/ 	.short	(.L_13 - .L_12)
.L_12:
        /*002c*/ 	.word	0x00000000
        /*0030*/ 	.short	0x000b
        /*0032*/ 	.short	0x0038
        /*0034*/ 	.byte	0x00, 0xf0, 0x11, 0x00


	//----- nvinfo : EIATTR_KPARAM_INFO
	.align		4
.L_13:
        /*0038*/ 	.byte	0x04, 0x17
        /*003a*/ 	.short	(.L_15 - .L_14)
.L_14:
        /*003c*/ 	.word	0x00000000
        /*0040*/ 	.short	0x000a
        /*0042*/ 	.short	0x0034
        /*0044*/ 	.byte	0x00, 0xf0, 0x11, 0x00


	//----- nvinfo : EIATTR_KPARAM_INFO
	.align		4
.L_15:
        /*0048*/ 	.byte	0x04, 0x17
        /*004a*/ 	.short	(.L_17 - .L_16)
.L_16:
        /*004c*/ 	.word	0x00000000
        /*0050*/ 	.short	0x0009
        /*0052*/ 	.short	0x0030
        /*0054*/ 	.byte	0x00, 0xf0, 0x11, 0x00


	//----- nvinfo : EIATTR_KPARAM_INFO
	.align		4
.L_17:
        /*0058*/ 	.byte	0x04, 0x17
        /*005a*/ 	.short	(.L_19 - .L_18)
.L_18:
        /*005c*/ 	.word	0x00000000
        /*0060*/ 	.short	0x0008
        /*0062*/ 	.short	0x002c
        /*0064*/ 	.byte	0x00, 0xf0, 0x11, 0x00


	//----- nvinfo : EIATTR_KPARAM_INFO
	.align		4
.L_19:
        /*0068*/ 	.byte	0x04, 0x17
        /*006a*/ 	.short	(.L_21 - .L_20)
.L_20:
        /*006c*/ 	.word	0x00000000
        /*0070*/ 	.short	0x0007
        /*0072*/ 	.short	0x0028
        /*0074*/ 	.byte	0x00, 0xf0, 0x11, 0x00


	//----- nvinfo : EIATTR_KPARAM_INFO
	.align		4
.L_21:
        /*0078*/ 	.byte	0x04, 0x17
        /*007a*/ 	.short	(.L_23 - .L_22)
.L_22:
        /*007c*/ 	.word	0x00000000
        /*0080*/ 	.short	0x0006
        /*0082*/ 	.short	0x0024
        /*0084*/ 	.byte	0x00, 0xf0, 0x11, 0x00


	//----- nvinfo : EIATTR_KPARAM_INFO
	.align		4
.L_23:
        /*0088*/ 	.byte	0x04, 0x17
        /*008a*/ 	.short	(.L_25 - .L_24)
.L_24:
        /*008c*/ 	.word	0x00000000
        /*0090*/ 	.short	0x0005
        /*0092*/ 	.short	0x0020
        /*0094*/ 	.byte	0x00, 0xf0, 0x11, 0x00


	//----- nvinfo : EIATTR_KPARAM_INFO
	.align		4
.L_25:
        /*0098*/ 	.byte	0x04, 0x17
        /*009a*/ 	.short	(.L_27 - .L_26)
.L_26:
        /*009c*/ 	.word	0x00000000
        /*00a0*/ 	.short	0x0004
        /*00a2*/ 	.short	0x001c
        /*00a4*/ 	.byte	0x00, 0xf0, 0x11, 0x00


	//----- nvinfo : EIATTR_KPARAM_INFO
	.align		4
.L_27:
        /*00a8*/ 	.byte	0x04, 0x17
        /*00aa*/ 	.short	(.L_29 - .L_28)
.L_28:
        /*00ac*/ 	.word	0x00000000
        /*00b0*/ 	.short	0x0003
        /*00b2*/ 	.short	0x0018
        /*00b4*/ 	.byte	0x00, 0xf0, 0x11, 0x00


	//----- nvinfo : EIATTR_KPARAM_INFO
	.align		4
.L_29:
        /*00b8*/ 	.byte	0x04, 0x17
        /*00ba*/ 	.short	(.L_31 - .L_30)
.L_30:
        /*00bc*/ 	.word	0x00000000
        /*00c0*/ 	.short	0x0002
        /*00c2*/ 	.short	0x0010
        /*00c4*/ 	.byte	0x00, 0xf4, 0x21, 0x00


	//----- nvinfo : EIATTR_KPARAM_INFO
	.align		4
.L_31:
        /*00c8*/ 	.byte	0x04, 0x17
        /*00ca*/ 	.short	(.L_33 - .L_32)
.L_32:
        /*00cc*/ 	.word	0x00000000
        /*00d0*/ 	.short	0x0001
        /*00d2*/ 	.short	0x0008
        /*00d4*/ 	.byte	0x00, 0xf4, 0x21, 0x00


	//----- nvinfo : EIATTR_KPARAM_INFO
	.align		4
.L_33:
        /*00d8*/ 	.byte	0x04, 0x17
        /*00da*/ 	.short	(.L_35 - .L_34)
.L_34:
        /*00dc*/ 	.word	0x00000000
        /*00e0*/ 	.short	0x0000
        /*00e2*/ 	.short	0x0000
        /*00e4*/ 	.byte	0x00, 0xf4, 0x21, 0x00


	//----- nvinfo : EIATTR_SPARSE_MMA_MASK
	.align		4
.L_35:
        /*00e8*/ 	.byte	0x03, 0x50
        /*00ea*/ 	.short	0x0000


	//----- nvinfo : EIATTR_MAXREG_COUNT
	.align		4
        /*00ec*/ 	.byte	0x03, 0x1b
        /*00ee*/ 	.short	0x00ff


	//----- nvinfo : EIATTR_NUM_BARRIERS
	.align		4
        /*00f0*/ 	.byte	0x02, 0x4c
        /*00f2*/ 	.byte	0x01
	.zero		1


	//----- nvinfo : EIATTR_ANNOTATIONS
	.align		4
        /*00f4*/ 	.byte	0x04, 0x55
        /*00f6*/ 	.short	(.L_37 - .L_36)


	//   ....[0]....
.L_36:
        /*00f8*/ 	.word	0x00000001
        /*00fc*/ 	.byte	0xe0, 0x00, 0x00, 0x00, 0x01, 0x00, 0x00, 0x00, 0xc0, 0x06, 0x00, 0x00, 0x01, 0x00, 0x00, 0x00
        /* <DEDUP_REMOVED lines=97> */
        /*071c*/ 	.byte	0xe0, 0xf1, 0x00, 0x00, 0x01, 0x00, 0x00, 0x00, 0x60, 0xf2, 0x00, 0x00


	//----- nvinfo : EIATTR_MERCURY_ISA_VERSION
	.align		4
.L_37:
        /*0728*/ 	.byte	0x03, 0x5f
        /*072a*/ 	.short	0x0101


	//----- nvinfo : EIATTR_EXIT_INSTR_OFFSETS
	.align		4
        /*072c*/ 	.byte	0x04, 0x1c
        /*072e*/ 	.short	(.L_39 - .L_38)


	//   ....[0]....
.L_38:
        /*0730*/ 	.word	0x0000f510


	//   ....[1]....
        /*0734*/ 	.word	0x0000f530


	//----- nvinfo : EIATTR_REQNTID
	.align		4
.L_39:
        /*0738*/ 	.byte	0x04, 0x10
        /*073a*/ 	.short	(.L_41 - .L_40)
.L_40:
        /*073c*/ 	.word	0x00000080
        /*0740*/ 	.word	0x00000001
        /*0744*/ 	.word	0x00000001


	//----- nvinfo : EIATTR_CBANK_PARAM_SIZE
	.align		4
.L_41:
        /*0748*/ 	.byte	0x03, 0x19
        /*074a*/ 	.short	0x0050


	//----- nvinfo : EIATTR_PARAM_CBANK
	.align		4
        /*074c*/ 	.byte	0x04, 0x0a
        /*074e*/ 	.short	(.L_43 - .L_42)
	.align		4
.L_42:
        /*0750*/ 	.word	index@(.nv.constant0.matmul_kernel)
        /*0754*/ 	.short	0x0210
        /*0756*/ 	.short	0x0050


	//----- nvinfo : EIATTR_SW_WAR
	.align		4
.L_43:
        /*0758*/ 	.byte	0x04, 0x36
        /*075a*/ 	.short	(.L_45 - .L_44)
.L_44:
        /*075c*/ 	.word	0x00000008
.L_45:


//--------------------- .nv.callgraph             --------------------------
	.section	.nv.callgraph,"",@"SHT_CUDA_CALLGRAPH"
	.align	4
	.sectionentsize	8
	.align		4
        /*0000*/ 	.word	0x00000000
	.align		4
        /*0004*/ 	.word	0xffffffff
	.align		4
        /*0008*/ 	.word	0x00000000
	.align		4
        /*000c*/ 	.word	0xfffffffe
	.align		4
        /*0010*/ 	.word	0x00000000
	.align		4
        /*0014*/ 	.word	0xfffffffd
	.align		4
        /*0018*/ 	.word	0x00000000
	.align		4
        /*001c*/ 	.word	0xfffffffc


//--------------------- .text.matmul_kernel       --------------------------
	.section	.text.matmul_kernel,"ax",@progbits
	.align	128
        .global         matmul_kernel
        .type           matmul_kernel,@function
        .size           matmul_kernel,(.L_x_3 - matmul_kernel)
        .other          matmul_kernel,@"STO_CUDA_ENTRY STV_DEFAULT"
matmul_kernel:
.text.matmul_kernel:
[----:B------:R-:W1:Y:S08]  /*0000*/  LDC R1, c[0x0][0x28] ;  /* 0x00000a00ff017b82 */ /* 0x000e700000000800 */
[----:B------:R-:W2:Y:S01]  /*0010*/  LDC.64 R2, c[0x0][0x228] ;  /* 0x00008a00ff027b82 */ /* 0x000ea20000000a00 */
[----:B-1----:R-:W-:Y:S01]  /*0020*/  VIADD R1, R1, 0xfffffed8 ;  /* 0xfffffed801017836 */ /* 0x002fe20000000000 */
[----:B------:R-:W1:Y:S01]  /*0030*/  S2R R5, SR_CTAID.X ;  /* 0x0000000000057919 */ /* 0x000e620000002500 */
[----:B------:R-:W-:Y:S01]  /*0040*/  ULDC.64 UR8, c[0x0][0x210] ;  /* 0x0000840000087ab9 */ /* 0x000fe20000000a00 */
[----:B------:R-:W-:Y:S01]  /*0050*/  UMOV UR4, 0x400 ;  /* 0x0000040000047882 */ /* 0x000fe20000000000 */
[----:B------:R-:W-:Y:S01]  /*0060*/  ULDC.64 UR16, c[0x0][0x208] ;  /* 0x0000820000107ab9 */ /* 0x000fe20000000a00 */
[----:B------:R-:W3:Y:S01]  /*0070*/  S2R R160, SR_TID.X ;  /* 0x0000000000a07919 */ /* 0x000ee20000002100 */
[----:B------:R-:W-:Y:S01]  /*0080*/  ULDC UR12, c[0x0][0x230] ;  /* 0x00008c00000c7ab9 */ /* 0x000fe20000000800 */
[----:B------:R-:W4:Y:S01]  /*0090*/  LDC.64 R158, c[0x0][0x238] ;  /* 0x00008e00ff9e7b82 */ /* 0x000f220000000a00 */
[----:B------:R-:W-:Y:S01]  /*00a0*/  ULDC.64 UR10, c[0x0][0x218] ;  /* 0x00008600000a7ab9 */ /* 0x000fe20000000a00 */
[----:B------:R-:W-:-:S06]  /*00b0*/  ULDC UR5, c[0x0][0x240] ;  /* 0x0000900000057ab9 */ /* 0x000fcc0000000800 */
[----:B------:R-:W3:Y:S01]  /*00c0*/  S2UR UR7, SR_CgaCtaId ;  /* 0x00000000000779c3 */ /* 0x000ee20000008800 */
[----:B--2---:R-:W-:Y:S01]  /*00d0*/  IMAD.MOV.U32 R154, RZ, RZ, R3 ;  /* 0x000000ffff9a7224 */ /* 0x004fe200078e0003 */
[----:B------:R2:W-:Y:S01]  /*00e0*/  STL.64 [R1+0xc8], R2 ;  /* 0x0000c80201007387 */ /* 0x0005e20000100a00 */
[----:B------:R-:W-:Y:S02]  /*00f0*/  IMAD.MOV.U32 R152, RZ, RZ, R2 ;  /* 0x000000ffff987224 */ /* 0x000fe400078e0002 */
[----:B------:R-:W-:Y:S01]  /*0100*/  VIADD R0, R154, 0xff ;  /* 0x000000ff9a007836 */ /* 0x000fe20000000000 */
[----:B-1----:R-:W-:-:S04]  /*0110*/  IABS R8, R5 ;  /* 0x0000000500087213 */ /* 0x002fc80000000000 */
[----:B--2---:R-:W-:Y:S02]  /*0120*/  SHF.R.S32.HI R3, RZ, 0x1f, R0 ;  /* 0x0000001fff037819 */ /* 0x004fe40000011400 */
[----:B---3--:R-:W-:Y:S01]  /*0130*/  LOP3.LUT R17, R160, 0x3f, RZ, 0xc0, !PT ;  /* 0x0000003fa0117812 */ /* 0x008fe200078ec0ff */
[----:B------:R-:W-:Y:S01]  /*0140*/  ULEA UR7, UR7, UR4, 0x18 ;  /* 0x0000000407077291 */ /* 0x000fe2000f8ec03f */
[----:B------:R-:W-:Y:S01]  /*0150*/  LEA.HI R3, R3, R0, RZ, 0x8 ;  /* 0x0000000003037211 */ /* 0x000fe200078f40ff */
[----:B------:R-:W-:-:S03]  /*0160*/  UIADD3 UR4, UR12, -0x20, URZ ;  /* 0xffffffe00c047890 */ /* 0x000fc6000fffe03f */
[----:B------:R-:W-:-:S05]  /*0170*/  SHF.R.S32.HI R3, RZ, 0x8, R3 ;  /* 0x00000008ff037819 */ /* 0x000fca0000011403 */
[----:B------:R-:W-:-:S05]  /*0180*/  IMAD.SHL.U32 R4, R3, 0x8, RZ ;  /* 0x0000000803047824 */ /* 0x000fca00078e00ff */
[-C--:B------:R-:W-:Y:S02]  /*0190*/  IABS R7, R4.reuse ;  /* 0x0000000400077213 */ /* 0x080fe40000000000 */
[----:B------:R-:W-:Y:S02]  /*01a0*/  IABS R10, R4 ;  /* 0x00000004000a7213 */ /* 0x000fe40000000000 */
[----:B------:R-:W1:Y:S08]  /*01b0*/  I2F.RP R0, R7 ;  /* 0x0000000700007306 */ /* 0x000e700000209400 */
[----:B-1----:R-:W1:Y:S02]  /*01c0*/  MUFU.RCP R0, R0 ;  /* 0x0000000000007308 */ /* 0x002e640000001000 */
[----:B-1----:R-:W-:-:S02]  /*01d0*/  VIADD R2, R0, 0xffffffe ;  /* 0x0ffffffe00027836 */ /* 0x002fc40000000000 */
[----:B------:R-:W-:-:S04]  /*01e0*/  IMAD.MOV R0, RZ, RZ, -R10 ;  /* 0x000000ffff007224 */ /* 0x000fc800078e0a0a */
[----:B------:R1:W2:Y:S02]  /*01f0*/  F2I.FTZ.U32.TRUNC.NTZ R3, R2 ;  /* 0x0000000200037305 */ /* 0x0002a4000021f000 */
[----:B-1----:R-:W-:Y:S02]  /*0200*/  IMAD.MOV.U32 R2, RZ, RZ, RZ ;  /* 0x000000ffff027224 */ /* 0x002fe400078e00ff */
[----:B--2---:R-:W-:-:S04]  /*0210*/  IMAD.MOV R6, RZ, RZ, -R3 ;  /* 0x000000ffff067224 */ /* 0x004fc800078e0a03 */
[----:B------:R-:W-:Y:S02]  /*0220*/  IMAD R9, R6, R7, RZ ;  /* 0x0000000706097224 */ /* 0x000fe400078e02ff */
[----:B------:R-:W-:Y:S01]  /*0230*/  IMAD.MOV.U32 R6, RZ, RZ, R8 ;  /* 0x000000ffff067224 */ /* 0x000fe200078e0008 */
[----:B------:R-:W-:Y:S01]  /*0240*/  IABS R8, R152 ;  /* 0x0000009800087213 */ /* 0x000fe20000000000 */
[----:B------:R-:W-:-:S06]  /*0250*/  IMAD.HI.U32 R3, R3, R9, R2 ;  /* 0x0000000903037227 */ /* 0x000fcc00078e0002 */
[----:B------:R-:W-:-:S04]  /*0260*/  IMAD.HI.U32 R3, R3, R6, RZ ;  /* 0x0000000603037227 */ /* 0x000fc800078e00ff */
[----:B------:R-:W-:-:S05]  /*0270*/  IMAD R0, R3, R0, R6 ;  /* 0x0000000003007224 */ /* 0x000fca00078e0206 */
[----:B------:R-:W-:-:S13]  /*0280*/  ISETP.GT.U32.AND P1, PT, R7, R0, PT ;  /* 0x000000000700720c */ /* 0x000fda0003f24070 */
[----:B------:R-:W-:Y:S02]  /*0290*/  @!P1 IMAD.IADD R0, R0, 0x1, -R7 ;  /* 0x0000000100009824 */ /* 0x000fe400078e0a07 */
[----:B------:R-:W-:Y:S01]  /*02a0*/  @!P1 VIADD R3, R3, 0x1 ;  /* 0x0000000103039836 */ /* 0x000fe20000000000 */
[----:B------:R-:W-:Y:S02]  /*02b0*/  ISETP.NE.AND P1, PT, R4, RZ, PT ;  /* 0x000000ff0400720c */ /* 0x000fe40003f25270 */
[----:B------:R-:W-:Y:S02]  /*02c0*/  ISETP.GE.U32.AND P0, PT, R0, R7, PT ;  /* 0x000000070000720c */ /* 0x000fe40003f06070 */
[----:B------:R-:W-:Y:S02]  /*02d0*/  LOP3.LUT R0, R5, R4, RZ, 0x3c, !PT ;  /* 0x0000000405007212 */ /* 0x000fe400078e3cff */
[----:B------:R-:W-:Y:S02]  /*02e0*/  IABS R7, R154 ;  /* 0x0000009a00077213 */ /* 0x000fe40000000000 */
[----:B------:R-:W-:Y:S01]  /*02f0*/  ISETP.GE.AND P2, PT, R0, RZ, PT ;  /* 0x000000ff0000720c */ /* 0x000fe20003f46270 */
[----:B------:R-:W-:-:S06]  /*0300*/  VIADD R0, R152, 0x3f ;  /* 0x0000003f98007836 */ /* 0x000fcc0000000000 */
[----:B------:R-:W-:-:S04]  /*0310*/  @P0 VIADD R3, R3, 0x1 ;  /* 0x0000000103030836 */ /* 0x000fc80000000000 */
[----:B------:R-:W-:Y:S01]  /*0320*/  IMAD.MOV.U32 R2, RZ, RZ, R3 ;  /* 0x000000ffff027224 */ /* 0x000fe200078e0003 */
[----:B------:R-:W-:-:S03]  /*0330*/  SHF.R.S32.HI R3, RZ, 0x1f, R0 ;  /* 0x0000001fff037819 */ /* 0x000fc60000011400 */
[----:B------:R-:W-:Y:S01]  /*0340*/  @!P2 IMAD.MOV R2, RZ, RZ, -R2 ;  /* 0x000000ffff02a224 */ /* 0x000fe200078e0a02 */
[----:B------:R-:W-:Y:S02]  /*0350*/  @!P1 LOP3.LUT R2, RZ, R4, RZ, 0x33, !PT ;  /* 0x00000004ff029212 */ /* 0x000fe400078e33ff */
[----:B------:R-:W-:-:S03]  /*0360*/  LEA.HI R3, R3, R0, RZ, 0x6 ;  /* 0x0000000003037211 */ /* 0x000fc600078f30ff */
[----:B------:R-:W-:Y:S02]  /*0370*/  IMAD.SHL.U32 R15, R2, 0x8, RZ ;  /* 0x00000008020f7824 */ /* 0x000fe400078e00ff */
[----:B------:R-:W-:-:S03]  /*0380*/  IMAD.MOV R2, RZ, RZ, -R2 ;  /* 0x000000ffff027224 */ /* 0x000fc600078e0a02 */
[----:B------:R-:W-:Y:S01]  /*0390*/  LEA.HI.SX32 R3, R3, -R15, 0x1a ;  /* 0x8000000f03037211 */ /* 0x000fe200078fd2ff */
[----:B------:R-:W-:Y:S02]  /*03a0*/  IMAD R16, R4, R2, R5 ;  /* 0x0000000204107224 */ /* 0x000fe400078e0205 */
[----:B------:R-:W-:Y:S01]  /*03b0*/  IMAD.MOV.U32 R2, RZ, RZ, RZ ;  /* 0x000000ffff027224 */ /* 0x000fe200078e00ff */
[----:B------:R-:W-:Y:S01]  /*03c0*/  VIMNMX R19, R3, 0x8, PT ;  /* 0x0000000803137848 */ /* 0x000fe20003fe0100 */
[----:B------:R-:W1:Y:S03]  /*03d0*/  I2F.RP R5, R7 ;  /* 0x0000000700057306 */ /* 0x000e660000209400 */
[-C--:B------:R-:W-:Y:S02]  /*03e0*/  IABS R9, R19.reuse ;  /* 0x0000001300097213 */ /* 0x080fe40000000000 */
[----:B------:R-:W-:-:S03]  /*03f0*/  IABS R4, R19 ;  /* 0x0000001300047213 */ /* 0x000fc60000000000 */
[----:B------:R-:W2:Y:S08]  /*0400*/  I2F.RP R0, R9 ;  /* 0x0000000900007306 */ /* 0x000eb00000209400 */
[----:B-1----:R-:W-:Y:S08]  /*0410*/  MUFU.RCP R5, R5 ;  /* 0x0000000500057308 */ /* 0x002ff00000001000 */
[----:B--2---:R-:W1:Y:S02]  /*0420*/  MUFU.RCP R0, R0 ;  /* 0x0000000000007308 */ /* 0x004e640000001000 */
[----:B-1----:R-:W-:Y:S01]  /*0430*/  VIADD R3, R0, 0xffffffe ;  /* 0x0ffffffe00037836 */ /* 0x002fe20000000000 */
[----:B------:R-:W-:-:S05]  /*0440*/  IABS R0, R16 ;  /* 0x0000001000007213 */ /* 0x000fca0000000000 */
[----:B------:R-:W1:Y:S02]  /*0450*/  F2I.FTZ.U32.TRUNC.NTZ R3, R3 ;  /* 0x0000000300037305 */ /* 0x000e64000021f000 */
[----:B-1----:R-:W-:-:S04]  /*0460*/  IMAD.MOV R6, RZ, RZ, -R3 ;  /* 0x000000ffff067224 */ /* 0x002fc800078e0a03 */
[----:B------:R-:W-:-:S04]  /*0470*/  IMAD R11, R6, R9, RZ ;  /* 0x00000009060b7224 */ /* 0x000fc800078e02ff */
[----:B------:R-:W-:-:S04]  /*0480*/  IMAD.HI.U32 R2, R3, R11, R2 ;  /* 0x0000000b03027227 */ /* 0x000fc800078e0002 */
[----:B------:R-:W-:Y:S02]  /*0490*/  IMAD.MOV.U32 R3, RZ, RZ, R0 ;  /* 0x000000ffff037224 */ /* 0x000fe400078e0000 */
[----:B------:R-:W-:Y:S02]  /*04a0*/  IMAD.MOV R0, RZ, RZ, -R4 ;  /* 0x000000ffff007224 */ /* 0x000fe400078e0a04 */
[----:B------:R-:W-:Y:S01]  /*04b0*/  IMAD.HI.U32 R2, R2, R3, RZ ;  /* 0x0000000302027227 */ /* 0x000fe200078e00ff */
[----:B------:R-:W1:Y:S03]  /*04c0*/  I2F.RP R4, R8 ;  /* 0x0000000800047306 */ /* 0x000e660000209400 */
[----:B------:R-:W-:Y:S02]  /*04d0*/  IMAD R0, R2, R0, R3 ;  /* 0x0000000002007224 */ /* 0x000fe400078e0203 */
[----:B------:R-:W-:Y:S01]  /*04e0*/  VIADD R3, R5, 0xffffffe ;  /* 0x0ffffffe05037836 */ /* 0x000fe20000000000 */
[----:B------:R-:W-:-:S02]  /*04f0*/  SHF.R.U32.HI R5, RZ, 0x5, R160 ;  /* 0x00000005ff057819 */ /* 0x000fc400000116a0 */
[----:B------:R-:W-:Y:S02]  /*0500*/  ISETP.GT.U32.AND P1, PT, R9, R0, PT ;  /* 0x000000000900720c */ /* 0x000fe40003f24070 */
[----:B------:R-:W-:Y:S01]  /*0510*/  SGXT.U32 R5, R5, 0x2 ;  /* 0x000000020505781a */ /* 0x000fe20000000000 */
[----:B------:R-:W2:Y:S08]  /*0520*/  F2I.FTZ.U32.TRUNC.NTZ R3, R3 ;  /* 0x0000000300037305 */ /* 0x000eb0000021f000 */
[----:B-1----:R-:W1:Y:S02]  /*0530*/  MUFU.RCP R4, R4 ;  /* 0x0000000400047308 */ /* 0x002e640000001000 */
[----:B------:R-:W-:-:S02]  /*0540*/  @!P1 IMAD.IADD R0, R0, 0x1, -R9 ;  /* 0x0000000100009824 */ /* 0x000fc400078e0a09 */
[----:B------:R-:W-:Y:S01]  /*0550*/  @!P1 VIADD R2, R2, 0x1 ;  /* 0x0000000102029836 */ /* 0x000fe20000000000 */
[----:B------:R-:W-:Y:S02]  /*0560*/  ISETP.NE.AND P1, PT, R19, RZ, PT ;  /* 0x000000ff1300720c */ /* 0x000fe40003f25270 */
[----:B------:R-:W-:Y:S01]  /*0570*/  ISETP.GE.U32.AND P0, PT, R0, R9, PT ;  /* 0x000000090000720c */ /* 0x000fe20003f06070 */
[----:B--2---:R-:W-:Y:S01]  /*0580*/  IMAD.MOV R6, RZ, RZ, -R3 ;  /* 0x000000ffff067224 */ /* 0x004fe200078e0a03 */
[----:B------:R-:W-:-:S03]  /*0590*/  LOP3.LUT R0, R16, R19, RZ, 0x3c, !PT ;  /* 0x0000001310007212 */ /* 0x000fc600078e3cff */
[----:B------:R-:W-:Y:S01]  /*05a0*/  IMAD R13, R6, R7, RZ ;  /* 0x00000007060d7224 */ /* 0x000fe200078e02ff */
[----:B------:R-:W-:Y:S02]  /*05b0*/  ISETP.GE.AND P2, PT, R0, RZ, PT ;  /* 0x000000ff0000720c */ /* 0x000fe40003f46270 */
[----:B------:R-:W-:Y:S01]  /*05c0*/  LOP3.LUT R0, R160, 0x7f, RZ, 0xc0, !PT ;  /* 0x0000007fa0007812 */ /* 0x000fe200078ec0ff */
[----:B-1----:R-:W-:-:S04]  /*05d0*/  VIADD R10, R4, 0xffffffe ;  /* 0x0ffffffe040a7836 */ /* 0x002fc80000000000 */
[----:B------:R-:W-:Y:S01]  /*05e0*/  @P0 VIADD R2, R2, 0x1 ;  /* 0x0000000102020836 */ /* 0x000fe20000000000 */
[----:B------:R1:W2:Y:S01]  /*05f0*/  F2I.FTZ.U32.TRUNC.NTZ R11, R10 ;  /* 0x0000000a000b7305 */ /* 0x0002a2000021f000 */
[----:B------:R-:W-:Y:S02]  /*0600*/  IMAD.SHL.U32 R4, R0, 0x4, RZ ;  /* 0x0000000400047824 */ /* 0x000fe400078e00ff */
[----:B------:R-:W-:Y:S01]  /*0610*/  IMAD.MOV.U32 R20, RZ, RZ, R2 ;  /* 0x000000ffff147224 */ /* 0x000fe200078e0002 */
[----:B------:R-:W-:-:S03]  /*0620*/  LOP3.LUT R2, R160, 0x60, RZ, 0xc0, !PT ;  /* 0x00000060a0027812 */ /* 0x000fc600078ec0ff */
[----:B------:R-:W-:Y:S01]  /*0630*/  @!P2 IMAD.MOV R20, RZ, RZ, -R20 ;  /* 0x000000ffff14a224 */ /* 0x000fe200078e0a14 */
[----:B------:R-:W-:Y:S01]  /*0640*/  @!P1 LOP3.LUT R20, RZ, R19, RZ, 0x33, !PT ;  /* 0x00000013ff149212 */ /* 0x000fe200078e33ff */
[----:B-1----:R-:W-:Y:S01]  /*0650*/  IMAD.MOV.U32 R10, RZ, RZ, RZ ;  /* 0x000000ffff0a7224 */ /* 0x002fe200078e00ff */
[----:B------:R-:W-:Y:S01]  /*0660*/  SHF.R.U32.HI R9, RZ, 0x1, R2 ;  /* 0x00000001ff097819 */ /* 0x000fe20000011602 */
[----:B------:R-:W-:Y:S02]  /*0670*/  IMAD.MOV.U32 R2, RZ, RZ, RZ ;  /* 0x000000ffff027224 */ /* 0x000fe400078e00ff */
[----:B------:R-:W-:Y:S01]  /*0680*/  IMAD.SHL.U32 R0, R20, 0x100, RZ ;  /* 0x0000010014007824 */ /* 0x000fe200078e00ff */
[----:B------:R-:W-:Y:S01]  /*0690*/  LOP3.LUT R4, R4, R9, RZ, 0x3c, !PT ;  /* 0x0000000904047212 */ /* 0x000fe200078e3cff */
[----:B------:R-:W-:Y:S01]  /*06a0*/  IMAD.HI.U32 R3, R3, R13, R2 ;  /* 0x0000000d03037227 */ /* 0x000fe200078e0002 */
[----:B------:R-:W-:-:S03]  /*06b0*/  LOP3.LUT R2, R160, 0x40, RZ, 0xc0, !PT ;  /* 0x00000040a0027812 */ /* 0x000fc600078ec0ff */
[----:B------:R1:W-:Y:S01]  /*06c0*/  STL [R1+0x4c], R4 ;  /* 0x00004c0401007387 */ /* 0x0003e20000100800 */
[----:B------:R-:W-:Y:S01]  /*06d0*/  SHF.R.U32.HI R6, RZ, 0x4, R2 ;  /* 0x00000004ff067819 */ /* 0x000fe20000011602 */
[----:B--2---:R-:W-:Y:S02]  /*06e0*/  IMAD.MOV R13, RZ, RZ, -R11 ;  /* 0x000000ffff0d7224 */ /* 0x004fe400078e0a0b */
[----:B------:R-:W-:Y:S01]  /*06f0*/  IMAD.MOV R20, RZ, RZ, -R20 ;  /* 0x000000ffff147224 */ /* 0x000fe200078e0a14 */
[----:B------:R-:W-:Y:S01]  /*0700*/  STL [R1+0xf8], R0 ;  /* 0x0000f80001007387 */ /* 0x000fe20000100800 */
[----:B------:R-:W-:Y:S02]  /*0710*/  IMAD R9, R17, 0x80, R6 ;  /* 0x0000008011097824 */ /* 0x000fe400078e0206 */
[----:B------:R-:W-:Y:S01]  /*0720*/  IMAD R20, R19, R20, R16 ;  /* 0x0000001413147224 */ /* 0x000fe200078e0210 */
[----:B-1----:R-:W-:Y:S01]  /*0730*/  LOP3.LUT R4, R0, R5, RZ, 0xfc, !PT ;  /* 0x0000000500047212 */ /* 0x002fe200078efcff */
[----:B------:R-:W-:-:S02]  /*0740*/  IMAD.SHL.U32 R5, R160, 0x10, RZ ;  /* 0x00000010a0057824 */ /* 0x000fc400078e00ff */
[----:B------:R-:W-:Y:S01]  /*0750*/  IMAD.IADD R20, R15, 0x1, R20 ;  /* 0x000000010f147824 */ /* 0x000fe200078e0214 */
[----:B------:R-:W-:Y:S02]  /*0760*/  LOP3.LUT R21, R4, 0xfc, RZ, 0xfc, !PT ;  /* 0x000000fc04157812 */ /* 0x000fe400078efcff */
[----:B------:R-:W-:Y:S01]  /*0770*/  IABS R12, R4 ;  /* 0x00000004000c7213 */ /* 0x000fe20000000000 */
[----:B------:R-:W-:Y:S01]  /*0780*/  IMAD R153, R20, 0x40, R17 ;  /* 0x0000004014997824 */ /* 0x000fe200078e0211 */
[----:B------:R-:W-:Y:S02]  /*0790*/  IABS R14, R21 ;  /* 0x00000015000e7213 */ /* 0x000fe40000000000 */
[----:B------:R-:W-:Y:S01]  /*07a0*/  LOP3.LUT R2, R5, 0x70, RZ, 0xc0, !PT ;  /* 0x0000007005027812 */ /* 0x000fe200078ec0ff */
[----:B------:R-:W-:Y:S01]  /*07b0*/  IMAD.HI.U32 R5, R3, R12, RZ ;  /* 0x0000000c03057227 */ /* 0x000fe200078e00ff */
[C---:B------:R-:W-:Y:S01]  /*07c0*/  LOP3.LUT R19, R4.reuse, 0x10, RZ, 0xfc, !PT ;  /* 0x0000001004137812 */ /* 0x040fe200078efcff */
[----:B------:R1:W-:Y:S01]  /*07d0*/  STL [R1+0xd0], R153 ;  /* 0x0000d09901007387 */ /* 0x0003e20000100800 */
[----:B------:R-:W-:Y:S01]  /*07e0*/  ISETP.GE.AND P0, PT, R21, RZ, PT ;  /* 0x000000ff1500720c */ /* 0x000fe20003f06270 */
[----:B------:R-:W-:Y:S01]  /*07f0*/  IMAD.HI.U32 R6, R3, R14, RZ ;  /* 0x0000000e03067227 */ /* 0x000fe200078e00ff */
[----:B------:R-:W-:-:S02]  /*0800*/  LOP3.LUT R21, R4, 0x14, RZ, 0xfc, !PT ;  /* 0x0000001404157812 */ /* 0x000fc400078efcff */
[C---:B------:R-:W-:Y:S01]  /*0810*/  LOP3.LUT R23, R4.reuse, 0x18, RZ, 0xfc, !PT ;  /* 0x0000001804177812 */ /* 0x040fe200078efcff */
[----:B------:R-:W-:Y:S01]  /*0820*/  IMAD.MOV R6, RZ, RZ, -R6 ;  /* 0x000000ffff067224 */ /* 0x000fe200078e0a06 */
[----:B------:R-:W-:Y:S01]  /*0830*/  LOP3.LUT R25, R4, 0x1c, RZ, 0xfc, !PT ;  /* 0x0000001c04197812 */ /* 0x000fe200078efcff */
[----:B------:R-:W-:Y:S01]  /*0840*/  IMAD.IADD R2, R2, 0x1, R9 ;  /* 0x0000000102027824 */ /* 0x000fe200078e0209 */
[----:B------:R-:W-:Y:S01]  /*0850*/  IABS R22, R23 ;  /* 0x0000001700167213 */ /* 0x000fe20000000000 */
[----:B------:R-:W-:Y:S01]  /*0860*/  IMAD R9, R13, R8, RZ ;  /* 0x000000080d097224 */ /* 0x000fe200078e02ff */
[----:B------:R-:W-:Y:S01]  /*0870*/  IABS R24, R25 ;  /* 0x0000001900187213 */ /* 0x000fe20000000000 */
[----:B------:R-:W-:Y:S01]  /*0880*/  IMAD.MOV R13, RZ, RZ, -R5 ;  /* 0x000000ffff0d7224 */ /* 0x000fe200078e0a05 */
[C---:B------:R-:W-:Y:S01]  /*0890*/  LOP3.LUT R26, R4.reuse, 0x20, RZ, 0xfc, !PT ;  /* 0x00000020041a7812 */ /* 0x040fe200078efcff */
[----:B------:R-:W-:Y:S01]  /*08a0*/  IMAD R14, R7, R6, R14 ;  /* 0x00000006070e7224 */ /* 0x000fe200078e020e */
[C---:B------:R-:W-:Y:S01]  /*08b0*/  LOP3.LUT R6, R4.reuse, 0x8, RZ, 0xfc, !PT ;  /* 0x0000000804067812 */ /* 0x040fe200078efcff */
[----:B------:R-:W-:Y:S01]  /*08c0*/  IMAD.HI.U32 R5, R11, R9, R10 ;  /* 0x000000090b057227 */ /* 0x000fe200078e000a */
[----:B------:R-:W-:-:S02]  /*08d0*/  LOP3.LUT R10, R4, 0x4, RZ, 0xfc, !PT ;  /* 0x00000004040a7812 */ /* 0x000fc400078efcff */
[C---:B------:R-:W-:Y:S01]  /*08e0*/  ISETP.GT.U32.AND P5, PT, R7.reuse, R14, PT ;  /* 0x0000000e0700720c */ /* 0x040fe20003fa4070 */
[C---:B------:R-:W-:Y:S01]  /*08f0*/  IMAD R9, R7.reuse, R13, R12 ;  /* 0x0000000d07097224 */ /* 0x040fe200078e020c */
[----:B------:R-:W-:Y:S01]  /*0900*/  LOP3.LUT R11, R4, 0xc, RZ, 0xfc, !PT ;  /* 0x0000000c040b7812 */ /* 0x000fe200078efcff */
[----:B------:R-:W-:Y:S01]  /*0910*/  VIADD R232, R2, UR7 ;  /* 0x0000000702e87c36 */ /* 0x000fe20008000000 */
[----:B------:R-:W-:Y:S02]  /*0920*/  IABS R12, R10 ;  /* 0x0000000a000c7213 */ /* 0x000fe40000000000 */
[----:B------:R-:W-:Y:S02]  /*0930*/  ISETP.GT.U32.AND P2, PT, R7, R9, PT ;  /* 0x000000090700720c */ /* 0x000fe40003f44070 */
[----:B------:R-:W-:Y:S02]  /*0940*/  IABS R16, R6 ;  /* 0x0000000600107213 */ /* 0x000fe40000000000 */
[----:B------:R-:W-:-:S02]  /*0950*/  IABS R18, R11 ;  /* 0x0000000b00127213 */ /* 0x000fc40000000000 */
[----:B------:R-:W-:Y:S01]  /*0960*/  ISETP.GE.AND P4, PT, R6, RZ, PT ;  /* 0x000000ff0600720c */ /* 0x000fe20003f86270 */
[--C-:B------:R-:W-:Y:S01]  /*0970*/  @!P5 IMAD.IADD R14, R14, 0x1, -R7.reuse ;  /* 0x000000010e0ed824 */ /* 0x100fe200078e0a07 */
[----:B------:R-:W-:Y:S01]  /*0980*/  ISETP.GE.AND P1, PT, R10, RZ, PT ;  /* 0x000000ff0a00720c */ /* 0x000fe20003f26270 */
[----:B------:R-:W-:Y:S01]  /*0990*/  IMAD.HI.U32 R6, R3, R12, RZ ;  /* 0x0000000c03067227 */ /* 0x000fe200078e00ff */
[----:B------:R-:W-:Y:S02]  /*09a0*/  ISETP.GE.AND P3, PT, R11, RZ, PT ;  /* 0x000000ff0b00720c */ /* 0x000fe40003f66270 */
[----:B------:R-:W-:Y:S01]  /*09b0*/  ISETP.GT.U32.AND P6, PT, R7, R14, PT ;  /* 0x0000000e0700720c */ /* 0x000fe20003fc4070 */
[----:B------:R-:W-:Y:S01]  /*09c0*/  @!P2 IMAD.IADD R9, R9, 0x1, -R7 ;  /* 0x000000010909a824 */ /* 0x000fe200078e0a07 */
[C---:B------:R-:W-:Y:S01]  /*09d0*/  LOP3.LUT R31, R4.reuse, 0x38, RZ, 0xfc, !PT ;  /* 0x00000038041f7812 */ /* 0x040fe200078efcff */
[----:B------:R-:W-:Y:S01]  /*09e0*/  IMAD.HI.U32 R10, R3, R16, RZ ;  /* 0x00000010030a7227 */ /* 0x000fe200078e00ff */
[----:B------:R-:W-:-:S02]  /*09f0*/  LOP3.LUT R37, R4, 0x3c, RZ, 0xfc, !PT ;  /* 0x0000003c04257812 */ /* 0x000fc400078efcff */
[----:B------:R-:W-:Y:S01]  /*0a00*/  ISETP.GT.U32.AND P5, PT, R7, R9, PT ;  /* 0x000000090700720c */ /* 0x000fe20003fa4070 */
[----:B------:R-:W-:Y:S01]  /*0a10*/  IMAD.HI.U32 R11, R3, R18, RZ ;  /* 0x00000012030b7227 */ /* 0x000fe200078e00ff */
[C---:B------:R-:W-:Y:S02]  /*0a20*/  LOP3.LUT R39, R4.reuse, 0x40, RZ, 0xfc, !PT ;  /* 0x0000004004277812 */ /* 0x040fe400078efcff */
[C---:B------:R-:W-:Y:S01]  /*0a30*/  LOP3.LUT R41, R4.reuse, 0x44, RZ, 0xfc, !PT ;  /* 0x0000004404297812 */ /* 0x040fe200078efcff */
[----:B------:R-:W-:Y:S01]  /*0a40*/  IMAD.MOV R6, RZ, RZ, -R6 ;  /* 0x000000ffff067224 */ /* 0x000fe200078e0a06 */
[----:B------:R-:W-:Y:S01]  /*0a50*/  IABS R34, R39 ;  /* 0x0000002700227213 */ /* 0x000fe20000000000 */
[----:B------:R-:W-:Y:S01]  /*0a60*/  IMAD.MOV R10, RZ, RZ, -R10 ;  /* 0x000000ffff0a7224 */ /* 0x000fe200078e0a0a */
[----:B------:R-:W-:Y:S01]  /*0a70*/  IABS R36, R41 ;  /* 0x0000002900247213 */ /* 0x000fe20000000000 */
[----:B------:R-:W-:Y:S01]  /*0a80*/  IMAD.MOV R13, RZ, RZ, -R11 ;  /* 0x000000ffff0d7224 */ /* 0x000fe200078e0a0b */
[C---:B------:R-:W-:Y:S01]  /*0a90*/  LOP3.LUT R42, R4.reuse, 0x48, RZ, 0xfc, !PT ;  /* 0x00000048042a7812 */ /* 0x040fe200078efcff */
[C---:B------:R-:W-:Y:S01]  /*0aa0*/  IMAD R11, R7.reuse, R6, R12 ;  /* 0x00000006070b7224 */ /* 0x040fe200078e020c */
[----:B------:R-:W-:Y:S01]  /*0ab0*/  LOP3.LUT R44, R4, 0x50, RZ, 0xfc, !PT ;  /* 0x00000050042c7812 */ /* 0x000fe200078efcff */
[C---:B------:R-:W-:Y:S01]  /*0ac0*/  IMAD R10, R7.reuse, R10, R16 ;  /* 0x0000000a070a7224 */ /* 0x040fe200078e0210 */
[----:B------:R-:W-:Y:S01]  /*0ad0*/  IABS R16, R19 ;  /* 0x0000001300107213 */ /* 0x000fe20000000000 */
[C---:B------:R-:W-:Y:S01]  /*0ae0*/  IMAD R12, R7.reuse, R13, R18 ;  /* 0x0000000d070c7224 */ /* 0x040fe200078e0212 */
[C---:B------:R-:W-:Y:S01]  /*0af0*/  ISETP.GT.U32.AND P2, PT, R7.reuse, R11, PT ;  /* 0x0000000b0700720c */ /* 0x040fe20003f44070 */
[--C-:B------:R-:W-:Y:S01]  /*0b00*/  @!P6 IMAD.IADD R14, R14, 0x1, -R7.reuse ;  /* 0x000000010e0ee824 */ /* 0x100fe200078e0a07 */
[----:B------:R-:W-:Y:S01]  /*0b10*/  ISETP.GT.U32.AND P6, PT, R7, R10, PT ;  /* 0x0000000a0700720c */ /* 0x000fe20003fc4070 */
[----:B------:R-:W-:Y:S01]  /*0b20*/  @!P5 IMAD.IADD R9, R9, 0x1, -R7 ;  /* 0x000000010909d824 */ /* 0x000fe200078e0a07 */
[----:B------:R-:W-:Y:S01]  /*0b30*/  ISETP.GT.U32.AND P5, PT, R7, R12, PT ;  /* 0x0000000c0700720c */ /* 0x000fe20003fa4070 */
[----:B------:R-:W-:Y:S01]  /*0b40*/  IMAD.HI.U32 R6, R3, R16, RZ ;  /* 0x0000001003067227 */ /* 0x000fe200078e00ff */
[----:B------:R-:W-:-:S02]  /*0b50*/  IABS R18, R21 ;  /* 0x0000001500127213 */ /* 0x000fc40000000000 */
[----:B------:R-:W-:Y:S01]  /*0b60*/  IABS R38, R44 ;  /* 0x0000002c00267213 */ /* 0x000fe20000000000 */
[----:B------:R-:W-:Y:S01]  /*0b70*/  IMAD.MOV R15, RZ, RZ, -R6 ;  /* 0x000000ffff0f7224 */ /* 0x000fe200078e0a06 */
[C---:B------:R-:W-:Y:S01]  /*0b80*/  LOP3.LUT R43, R4.reuse, 0x4c, RZ, 0xfc, !PT ;  /* 0x0000004c042b7812 */ /* 0x040fe200078efcff */
[----:B------:R-:W-:Y:S01]  /*0b90*/  IMAD.HI.U32 R13, R3, R18, RZ ;  /* 0x00000012030d7227 */ /* 0x000fe200078e00ff */
[C---:B------:R-:W-:Y:S02]  /*0ba0*/  LOP3.LUT R45, R4.reuse, 0x54, RZ, 0xfc, !PT ;  /* 0x00000054042d7812 */ /* 0x040fe400078efcff */
[C---:B------:R-:W-:Y:S01]  /*0bb0*/  LOP3.LUT R47, R4.reuse, 0x74, RZ, 0xfc, !PT ;  /* 0x00000074042f7812 */ /* 0x040fe200078efcff */
[--C-:B------:R-:W-:Y:S01]  /*0bc0*/  @!P2 IMAD.IADD R11, R11, 0x1, -R7.reuse ;  /* 0x000000010b0ba824 */ /* 0x100fe200078e0a07 */
[----:B------:R-:W-:Y:S01]  /*0bd0*/  ISETP.GE.AND P2, PT, R4, RZ, PT ;  /* 0x000000ff0400720c */ /* 0x000fe20003f46270 */
[--C-:B------:R-:W-:Y:S01]  /*0be0*/  @!P6 IMAD.IADD R10, R10, 0x1, -R7.reuse ;  /* 0x000000010a0ae824 */ /* 0x100fe200078e0a07 */
[----:B------:R-:W-:Y:S01]  /*0bf0*/  IABS R40, R45 ;  /* 0x0000002d00287213 */ /* 0x000fe20000000000 */
[----:B------:R-:W-:Y:S01]  /*0c00*/  @!P5 IMAD.IADD R12, R12, 0x1, -R7 ;  /* 0x000000010c0cd824 */ /* 0x000fe200078e0a07 */
[C---:B------:R-:W-:Y:S01]  /*0c10*/  ISETP.GT.U32.AND P6, PT, R7.reuse, R11, PT ;  /* 0x0000000b0700720c */ /* 0x040fe20003fc4070 */
[----:B------:R-:W-:Y:S01]  /*0c20*/  IMAD.MOV.U32 R6, RZ, RZ, R14 ;  /* 0x000000ffff067224 */ /* 0x000fe200078e000e */
[C---:B------:R-:W-:Y:S01]  /*0c30*/  ISETP.GT.U32.AND P5, PT, R7.reuse, R10, PT ;  /* 0x0000000a0700720c */ /* 0x040fe20003fa4070 */
[----:B------:R-:W-:Y:S01]  /*0c40*/  IMAD.MOV R14, RZ, RZ, -R13 ;  /* 0x000000ffff0e7224 */ /* 0x000fe200078e0a0d */
[C---:B------:R-:W-:Y:S01]  /*0c50*/  LOP3.LUT R49, R4.reuse, 0x78, RZ, 0xfc, !PT ;  /* 0x0000007804317812 */ /* 0x040fe200078efcff */
[C---:B------:R-:W-:Y:S01]  /*0c60*/  IMAD R13, R7.reuse, R15, R16 ;  /* 0x0000000f070d7224 */ /* 0x040fe200078e0210 */
[C---:B------:R-:W-:Y:S01]  /*0c70*/  LOP3.LUT R51, R4.reuse, 0x7c, RZ, 0xfc, !PT ;  /* 0x0000007c04337812 */ /* 0x040fe200078efcff */
[----:B------:R-:W-:Y:S01]  /*0c80*/  IMAD R14, R7, R14, R18 ;  /* 0x0000000e070e7224 */ /* 0x000fe200078e0212 */
[----:B------:R-:W-:Y:S01]  /*0c90*/  LOP3.LUT R52, R4, 0x80, RZ, 0xfc, !PT ;  /* 0x0000008004347812 */ /* 0x000fe200078efcff */
[----:B------:R-:W-:Y:S01]  /*0ca0*/  IMAD.HI.U32 R15, R3, R22, RZ ;  /* 0x00000016030f7227 */ /* 0x000fe200078e00ff */
[----:B------:R-:W-:-:S02]  /*0cb0*/  IABS R48, R51 ;  /* 0x0000003300307213 */ /* 0x000fc40000000000 */
[----:B------:R-:W-:Y:S01]  /*0cc0*/  IABS R50, R52 ;  /* 0x0000003400327213 */ /* 0x000fe20000000000 */
[--C-:B------:R-:W-:Y:S01]  /*0cd0*/  @!P6 IMAD.IADD R11, R11, 0x1, -R7.reuse ;  /* 0x000000010b0be824 */ /* 0x100fe200078e0a07 */
[C---:B------:R-:W-:Y:S01]  /*0ce0*/  ISETP.GT.U32.AND P6, PT, R7.reuse, R13, PT ;  /* 0x0000000d0700720c */ /* 0x040fe20003fc4070 */
[----:B------:R-:W-:Y:S01]  /*0cf0*/  @!P5 IMAD.IADD R10, R10, 0x1, -R7 ;  /* 0x000000010a0ad824 */ /* 0x000fe200078e0a07 */
[----:B------:R-:W-:Y:S01]  /*0d00*/  ISETP.GT.U32.AND P5, PT, R7, R14, PT ;  /* 0x0000000e0700720c */ /* 0x000fe20003fa4070 */
[----:B------:R-:W-:Y:S01]  /*0d10*/  IMAD.HI.U32 R16, R3, R24, RZ ;  /* 0x0000001803107227 */ /* 0x000fe200078e00ff */
[C---:B------:R-:W-:Y:S02]  /*0d20*/  LOP3.LUT R53, R4.reuse, 0x84, RZ, 0xfc, !PT ;  /* 0x0000008404357812 */ /* 0x040fe400078efcff */
[C---:B------:R-:W-:Y:S01]  /*0d30*/  LOP3.LUT R54, R4.reuse, 0x90, RZ, 0xfc, !PT ;  /* 0x0000009004367812 */ /* 0x040fe200078efcff */
[----:B------:R-:W-:Y:S01]  /*0d40*/  IMAD.MOV R15, RZ, RZ, -R15 ;  /* 0x000000ffff0f7224 */ /* 0x000fe200078e0a0f */
[----:B------:R-:W-:Y:S01]  /*0d50*/  IABS R210, R53 ;  /* 0x0000003500d27213 */ /* 0x000fe20000000000 */
[----:B------:R-:W-:Y:S01]  /*0d60*/  IMAD.MOV R18, RZ, RZ, -R16 ;  /* 0x000000ffff127224 */ /* 0x000fe200078e0a10 */
[----:B------:R-:W-:Y:S01]  /*0d70*/  LOP3.LUT R55, R4, 0xa4, RZ, 0xfc, !PT ;  /* 0x000000a404377812 */ /* 0x000fe200078efcff */
[----:B------:R-:W-:Y:S01]  /*0d80*/  @!P2 IMAD.MOV R9, RZ, RZ, -R9 ;  /* 0x000000ffff09a224 */ /* 0x000fe200078e0a09 */
[----:B------:R-:W-:Y:S01]  /*0d90*/  ISETP.GE.AND P2, PT, R19, RZ, PT ;  /* 0x000000ff1300720c */ /* 0x000fe20003f46270 */
[C---:B------:R-:W-:Y:S01]  /*0da0*/  IMAD R16, R7.reuse, R15, R22 ;  /* 0x0000000f07107224 */ /* 0x040fe200078e0216 */
[----:B------:R-:W-:Y:S01]  /*0db0*/  IABS R19, R26 ;  /* 0x0000001a00137213 */ /* 0x000fe20000000000 */
[----:B------:R-:W-:Y:S01]  /*0dc0*/  @!P0 IMAD.MOV R6, RZ, RZ, -R6 ;  /* 0x000000ffff068224 */ /* 0x000fe200078e0a06 */
[----:B------:R-:W-:Y:S01]  /*0dd0*/  ISETP.GT.U32.AND P0, PT, R7, R12, PT ;  /* 0x0000000c0700720c */ /* 0x000fe20003f04070 */
[--C-:B------:R-:W-:Y:S01]  /*0de0*/  @!P6 IMAD.IADD R13, R13, 0x1, -R7.reuse ;  /* 0x000000010d0de824 */ /* 0x100fe200078e0a07 */
[C---:B------:R-:W-:Y:S01]  /*0df0*/  ISETP.GT.U32.AND P6, PT, R7.reuse, R16, PT ;  /* 0x000000100700720c */ /* 0x040fe20003fc4070 */
[----:B------:R-:W-:Y:S01]  /*0e00*/  @!P5 IMAD.IADD R14, R14, 0x1, -R7 ;  /* 0x000000010e0ed824 */ /* 0x000fe200078e0a07 */
[C---:B------:R-:W-:Y:S01]  /*0e10*/  LOP3.LUT R57, R4.reuse, 0xa8, RZ, 0xfc, !PT ;  /* 0x000000a804397812 */ /* 0x040fe200078efcff */
[----:B------:R-:W-:Y:S01]  /*0e20*/  IMAD.MOV.U32 R22, RZ, RZ, R19 ;  /* 0x000000ffff167224 */ /* 0x000fe200078e0013 */
[C---:B------:R-:W-:Y:S01]  /*0e30*/  LOP3.LUT R59, R4.reuse, 0xac, RZ, 0xfc, !PT ;  /* 0x000000ac043b7812 */ /* 0x040fe200078efcff */
[C---:B------:R-:W-:Y:S01]  /*0e40*/  IMAD R15, R7.reuse, R18, R24 ;  /* 0x00000012070f7224 */ /* 0x040fe200078e0218 */
[----:B------:R-:W-:Y:S01]  /*0e50*/  ISETP.GT.U32.AND P5, PT, R7, R14, PT ;  /* 0x0000000e0700720c */ /* 0x000fe20003fa4070 */
[----:B------:R-:W-:Y:S01]  /*0e60*/  IMAD.HI.U32 R18, R3, R22, RZ ;  /* 0x0000001603127227 */ /* 0x000fe200078e00ff */
[----:B------:R-:W-:-:S02]  /*0e70*/  LOP3.LUT R61, R4, 0xc8, RZ, 0xfc, !PT ;  /* 0x000000c8043d7812 */ /* 0x000fc400078efcff */
[----:B------:R-:W-:Y:S01]  /*0e80*/  LOP3.LUT R17, R4, 0xd8, RZ, 0xfc, !PT ;  /* 0x000000d804117812 */ /* 0x000fe200078efcff */
[----:B------:R-:W-:Y:S01]  /*0e90*/  IMAD.MOV R18, RZ, RZ, -R18 ;  /* 0x000000ffff127224 */ /* 0x000fe200078e0a12 */
[----:B------:R-:W-:Y:S01]  /*0ea0*/  IABS R68, R61 ;  /* 0x0000003d00447213 */ /* 0x000fe20000000000 */
[--C-:B------:R-:W-:Y:S01]  /*0eb0*/  @!P0 IMAD.IADD R12, R12, 0x1, -R7.reuse ;  /* 0x000000010c0c8824 */ /* 0x100fe200078e0a07 */
[----:B------:R-:W-:Y:S01]  /*0ec0*/  ISETP.GE.AND P0, PT, R21, RZ, PT ;  /* 0x000000ff1500720c */ /* 0x000fe20003f06270 */
[----:B------:R-:W-:Y:S01]  /*0ed0*/  @!P6 IMAD.IADD R16, R16, 0x1, -R7 ;  /* 0x000000011010e824 */ /* 0x000fe200078e0a07 */
[----:B------:R-:W-:Y:S01]  /*0ee0*/  LOP3.LUT R21, R4, 0x24, RZ, 0xfc, !PT ;  /* 0x0000002404157812 */ /* 0x000fe200078efcff */
[----:B------:R-:W-:Y:S01]  /*0ef0*/  IMAD R18, R7, R18, R22 ;  /* 0x0000001207127224 */ /* 0x000fe200078e0216 */
[----:B------:R-:W-:Y:S01]  /*0f00*/  ISETP.GE.AND P6, PT, R23, RZ, PT ;  /* 0x000000ff1700720c */ /* 0x000fe20003fc6270 */
[----:B------:R-:W-:Y:S01]  /*0f10*/  @!P1 IMAD.MOV R11, RZ, RZ, -R11 ;  /* 0x000000ffff0b9224 */ /* 0x000fe200078e0a0b */
[C---:B------:R-:W-:Y:S01]  /*0f20*/  ISETP.GT.U32.AND P1, PT, R7.reuse, R13, PT ;  /* 0x0000000d0700720c */ /* 0x040fe20003f24070 */
[----:B------:R-:W-:Y:S01]  /*0f30*/  @!P3 IMAD.MOV R12, RZ, RZ, -R12 ;  /* 0x000000ffff0cb224 */ /* 0x000fe200078e0a0c */
[C---:B------:R-:W-:Y:S01]  /*0f40*/  ISETP.GT.U32.AND P3, PT, R7.reuse, R16, PT ;  /* 0x000000100700720c */ /* 0x040fe20003f64070 */
[----:B------:R-:W-:Y:S01]  /*0f50*/  @!P4 IMAD.MOV R10, RZ, RZ, -R10 ;  /* 0x000000ffff0ac224 */ /* 0x000fe200078e0a0a */
[C---:B------:R-:W-:Y:S01]  /*0f60*/  ISETP.GT.U32.AND P4, PT, R7.reuse, R15, PT ;  /* 0x0000000f0700720c */ /* 0x040fe20003f84070 */
[----:B------:R-:W-:Y:S01]  /*0f70*/  @!P5 IMAD.IADD R14, R14, 0x1, -R7 ;  /* 0x000000010e0ed824 */ /* 0x000fe200078e0a07 */
[----:B------:R-:W-:Y:S01]  /*0f80*/  ISETP.GT.U32.AND P5, PT, R7, R18, PT ;  /* 0x000000120700720c */ /* 0x000fe20003fa4070 */
[----:B------:R-:W-:Y:S01]  /*0f90*/  IMAD.HI.U32 R27, R3, R34, RZ ;  /* 0x00000022031b7227 */ /* 0x000fe200078e00ff */
[----:B------:R-:W-:-:S02]  /*0fa0*/  IABS R24, R21 ;  /* 0x0000001500187213 */ /* 0x000fc40000000000 */
[C---:B------:R-:W-:Y:S01]  /*0fb0*/  LOP3.LUT R23, R4.reuse, 0x30, RZ, 0xfc, !PT ;  /* 0x0000003004177812 */ /* 0x040fe200078efcff */
[----:B------:R-:W-:Y:S01]  /*0fc0*/  @!P0 IMAD.MOV R14, RZ, RZ, -R14 ;  /* 0x000000ffff0e8224 */ /* 0x000fe200078e0a0e */
[----:B------:R-:W-:Y:S01]  /*0fd0*/  LOP3.LUT R22, R4, 0x2c, RZ, 0xfc, !PT ;  /* 0x0000002c04167812 */ /* 0x000fe200078efcff */
[--C-:B------:R-:W-:Y:S01]  /*0fe0*/  @!P1 IMAD.IADD R13, R13, 0x1, -R7.reuse ;  /* 0x000000010d0d9824 */ /* 0x100fe200078e0a07 */
[----:B------:R-:W-:Y:S01]  /*0ff0*/  ISETP.GE.AND P1, PT, R25, RZ, PT ;  /* 0x000000ff1900720c */ /* 0x000fe20003f26270 */
[--C-:B------:R-:W-:Y:S01]  /*1000*/  @!P3 IMAD.IADD R16, R16, 0x1, -R7.reuse ;  /* 0x000000011010b824 */ /* 0x100fe200078e0a07 */
[----:B------:R-:W-:Y:S01]  /*1010*/  ISETP.GE.AND P3, PT, R21, RZ, PT ;  /* 0x000000ff1500720c */ /* 0x000fe20003f66270 */
[--C-:B------:R-:W-:Y:S01]  /*1020*/  @!P4 IMAD.IADD R15, R15, 0x1, -R7.reuse ;  /* 0x000000010f0fc824 */ /* 0x100fe200078e0a07 */
[----:B------:R-:W-:Y:S01]  /*1030*/  LOP3.LUT R21, R4, 0x28, RZ, 0xfc, !PT ;  /* 0x0000002804157812 */ /* 0x000fe200078efcff */
[----:B------:R-:W-:Y:S01]  /*1040*/  @!P5 IMAD.IADD R18, R18, 0x1, -R7 ;  /* 0x000000011212d824 */ /* 0x000fe200078e0a07 */
[----:B------:R-:W-:Y:S01]  /*1050*/  IABS R30, R23 ;  /* 0x00000017001e7213 */ /* 0x000fe20000000000 */
[----:B------:R-:W-:Y:S01]  /*1060*/  @!P2 IMAD.MOV R13, RZ, RZ, -R13 ;  /* 0x000000ffff0da224 */ /* 0x000fe200078e0a0d */
[----:B------:R-:W-:Y:S01]  /*1070*/  ISETP.GE.AND P2, PT, R26, RZ, PT ;  /* 0x000000ff1a00720c */ /* 0x000fe20003f46270 */
[----:B------:R-:W-:Y:S01]  /*1080*/  IMAD.HI.U32 R19, R3, R24, RZ ;  /* 0x0000001803137227 */ /* 0x000fe200078e00ff */
[----:B------:R-:W-:-:S02]  /*1090*/  ISETP.GT.U32.AND P4, PT, R7, R15, PT ;  /* 0x0000000f0700720c */ /* 0x000fc40003f84070 */
[----:B------:R-:W-:Y:S01]  /*10a0*/  IABS R26, R21 ;  /* 0x00000015001a7213 */ /* 0x000fe20000000000 */
[----:B------:R-:W-:Y:S01]  /*10b0*/  IMAD.MOV R19, RZ, RZ, -R19 ;  /* 0x000000ffff137224 */ /* 0x000fe200078e0a13 */
[----:B------:R-:W-:Y:S01]  /*10c0*/  ISETP.GT.U32.AND P5, PT, R7, R18, PT ;  /* 0x000000120700720c */ /* 0x000fe20003fa4070 */
[----:B------:R-:W-:Y:S01]  /*10d0*/  @!P6 IMAD.MOV R16, RZ, RZ, -R16 ;  /* 0x000000ffff10e224 */ /* 0x000fe200078e0a10 */
[----:B------:R-:W-:Y:S01]  /*10e0*/  ISETP.GE.AND P0, PT, R21, RZ, PT ;  /* 0x000000ff1500720c */ /* 0x000fe20003f06270 */
[----:B------:R-:W-:Y:S01]  /*10f0*/  IMAD.HI.U32 R21, R3, R26, RZ ;  /* 0x0000001a03157227 */ /* 0x000fe200078e00ff */
[----:B------:R-:W-:Y:S02]  /*1100*/  IABS R28, R22 ;  /* 0x00000016001c7213 */ /* 0x000fe40000000000 */
[----:B------:R-:W-:Y:S01]  /*1110*/  IABS R76, R17 ;  /* 0x00000011004c7213 */ /* 0x000fe20000000000 */
[----:B------:R-:W-:Y:S01]  /*1120*/  IMAD R19, R7, R19, R24 ;  /* 0x0000001307137224 */ /* 0x000fe200078e0218 */
[----:B------:R-:W-:Y:S01]  /*1130*/  LOP3.LUT R24, R4, 0x34, RZ, 0xfc, !PT ;  /* 0x0000003404187812 */ /* 0x000fe200078efcff */
[----:B------:R-:W-:-:S02]  /*1140*/  IMAD.MOV R21, RZ, RZ, -R21 ;  /* 0x000000ffff157224 */ /* 0x000fc400078e0a15 */
[--C-:B------:R-:W-:Y:S01]  /*1150*/  @!P4 IMAD.IADD R15, R15, 0x1, -R7.reuse ;  /* 0x000000010f0fc824 */ /* 0x100fe200078e0a07 */
[C---:B------:R-:W-:Y:S01]  /*1160*/  ISETP.GT.U32.AND P6, PT, R7.reuse, R19, PT ;  /* 0x000000130700720c */ /* 0x040fe20003fc4070 */
[----:B------:R-:W-:Y:S01]  /*1170*/  @!P5 IMAD.IADD R18, R18, 0x1, -R7 ;  /* 0x000000011212d824 */ /* 0x000fe200078e0a07 */
[----:B------:R-:W-:Y:S01]  /*1180*/  ISETP.GE.AND P4, PT, R22, RZ, PT ;  /* 0x000000ff1600720c */ /* 0x000fe20003f86270 */
[----:B------:R-:W-:Y:S01]  /*1190*/  IMAD R21, R7, R21, R26 ;  /* 0x0000001507157224 */ /* 0x000fe200078e021a */
[----:B------:R-:W-:Y:S01]  /*11a0*/  IABS R32, R24 ;  /* 0x0000001800207213 */ /* 0x000fe20000000000 */
[----:B------:R-:W-:Y:S01]  /*11b0*/  @!P1 IMAD.MOV R15, RZ, RZ, -R15 ;  /* 0x000000ffff0f9224 */ /* 0x000fe200078e0a0f */
[----:B------:R-:W-:Y:S01]  /*11c0*/  ISETP.GE.AND P1, PT, R23, RZ, PT ;  /* 0x000000ff1700720c */ /* 0x000fe20003f26270 */
[----:B------:R-:W-:Y:S01]  /*11d0*/  @!P2 IMAD.MOV R18, RZ, RZ, -R18 ;  /* 0x000000ffff12a224 */ /* 0x000fe200078e0a12 */
[----:B------:R-:W-:Y:S01]  /*11e0*/  ISETP.GT.U32.AND P2, PT, R7, R21, PT ;  /* 0x000000150700720c */ /* 0x000fe20003f44070 */
[----:B------:R-:W-:Y:S01]  /*11f0*/  IMAD.HI.U32 R23, R3, R30, RZ ;  /* 0x0000001e03177227 */ /* 0x000fe200078e00ff */
[----:B------:R-:W-:-:S03]  /*1200*/  ISETP.GE.AND P5, PT, R24, RZ, PT ;  /* 0x000000ff1800720c */ /* 0x000fc60003fa6270 */
[----:B------:R-:W-:Y:S02]  /*1210*/  IMAD.MOV R23, RZ, RZ, -R23 ;  /* 0x000000ffff177224 */ /* 0x000fe400078e0a17 */
[----:B------:R-:W-:Y:S02]  /*1220*/  @!P6 IMAD.IADD R19, R19, 0x1, -R7 ;  /* 0x000000011313e824 */ /* 0x000fe400078e0a07 */
[----:B------:R-:W-:Y:S01]  /*1230*/  IMAD R23, R7, R23, R30 ;  /* 0x0000001707177224 */ /* 0x000fe200078e021e */
[----:B------:R-:W-:Y:S01]  /*1240*/  IABS R30, R31 ;  /* 0x0000001f001e7213 */ /* 0x000fe20000000000 */
[----:B------:R-:W-:Y:S01]  /*1250*/  IMAD.HI.U32 R22, R3, R28, RZ ;  /* 0x0000001c03167227 */ /* 0x000fe200078e00ff */
[----:B------:R-:W-:-:S03]  /*1260*/  ISETP.GT.U32.AND P6, PT, R7, R19, PT ;  /* 0x000000130700720c */ /* 0x000fc60003fc4070 */
[----:B------:R-:W-:Y:S01]  /*1270*/  @!P2 IMAD.IADD R21, R21, 0x1, -R7 ;  /* 0x000000011515a824 */ /* 0x000fe200078e0a07 */
[----:B------:R-:W-:Y:S01]  /*1280*/  ISETP.GT.U32.AND P2, PT, R7, R23, PT ;  /* 0x000000170700720c */ /* 0x000fe20003f44070 */
[----:B------:R-:W-:Y:S02]  /*1290*/  IMAD.MOV R22, RZ, RZ, -R22 ;  /* 0x000000ffff167224 */ /* 0x000fe400078e0a16 */
[----:B------:R-:W-:-:S04]  /*12a0*/  IMAD.HI.U32 R24, R3, R32, RZ ;  /* 0x0000002003187227 */ /* 0x000fc800078e00ff */
[----:B------:R-:W-:Y:S02]  /*12b0*/  IMAD R22, R7, R22, R28 ;  /* 0x0000001607167224 */ /* 0x000fe400078e021c */
[----:B------:R-:W-:Y:S02]  /*12c0*/  @!P6 IMAD.IADD R19, R19, 0x1, -R7 ;  /* 0x000000011313e824 */ /* 0x000fe400078e0a07 */
[----:B------:R-:W-:Y:S01]  /*12d0*/  IMAD.HI.U32 R25, R3, R30, RZ ;  /* 0x0000001e03197227 */ /* 0x000fe200078e00ff */
[----:B------:R-:W-:-:S03]  /*12e0*/  ISETP.GT.U32.AND P6, PT, R7, R22, PT ;  /* 0x000000160700720c */ /* 0x000fc60003fc4070 */
[----:B------:R-:W-:Y:S02]  /*12f0*/  @!P2 IMAD.IADD R23, R23, 0x1, -R7 ;  /* 0x000000011717a824 */ /* 0x000fe400078e0a07 */
[----:B------:R-:W-:Y:S02]  /*1300*/  IMAD.MOV R24, RZ, RZ, -R24 ;  /* 0x000000ffff187224 */ /* 0x000fe400078e0a18 */
[----:B------:R-:W-:Y:S01]  /*1310*/  IMAD.MOV R25, RZ, RZ, -R25 ;  /* 0x000000ffff197224 */ /* 0x000fe200078e0a19 */
[C---:B------:R-:W-:Y:S01]  /*1320*/  ISETP.GT.U32.AND P2, PT, R7.reuse, R23, PT ;  /* 0x000000170700720c */ /* 0x040fe20003f44070 */
[C---:B------:R-:W-:Y:S01]  /*1330*/  IMAD R24, R7.reuse, R24, R32 ;  /* 0x0000001807187224 */ /* 0x040fe200078e0220 */
[----:B------:R-:W-:Y:S01]  /*1340*/  IABS R32, R37 ;  /* 0x0000002500207213 */ /* 0x000fe20000000000 */
[C---:B------:R-:W-:Y:S02]  /*1350*/  IMAD R25, R7.reuse, R25, R30 ;  /* 0x0000001907197224 */ /* 0x040fe400078e021e */
[----:B------:R-:W-:Y:S01]  /*1360*/  @!P6 IMAD.IADD R22, R22, 0x1, -R7 ;  /* 0x000000011616e824 */ /* 0x000fe200078e0a07 */
[----:B------:R-:W-:Y:S01]  /*1370*/  ISETP.GT.U32.AND P6, PT, R7, R21, PT ;  /* 0x000000150700720c */ /* 0x000fe20003fc4070 */
[----:B------:R-:W-:-:S04]  /*1380*/  IMAD.HI.U32 R26, R3, R32, RZ ;  /* 0x00000020031a7227 */ /* 0x000fc800078e00ff */
[----:B------:R-:W-:Y:S02]  /*1390*/  IMAD.MOV R26, RZ, RZ, -R26 ;  /* 0x000000ffff1a7224 */ /* 0x000fe400078e0a1a */
[----:B------:R-:W-:Y:S01]  /*13a0*/  @!P2 IMAD.IADD R23, R23, 0x1, -R7 ;  /* 0x000000011717a824 */ /* 0x000fe200078e0a07 */
[C---:B------:R-:W-:Y:S01]  /*13b0*/  ISETP.GT.U32.AND P2, PT, R7.reuse, R25, PT ;  /* 0x000000190700720c */ /* 0x040fe20003f44070 */
[----:B------:R-:W-:Y:S02]  /*13c0*/  IMAD.MOV R29, RZ, RZ, -R27 ;  /* 0x000000ffff1d7224 */ /* 0x000fe400078e0a1b */
[----:B------:R-:W-:Y:S02]  /*13d0*/  IMAD R27, R7, R26, R32 ;  /* 0x0000001a071b7224 */ /* 0x000fe400078e0220 */
[----:B------:R-:W-:Y:S01]  /*13e0*/  @!P6 IMAD.IADD R21, R21, 0x1, -R7 ;  /* 0x000000011515e824 */ /* 0x000fe200078e0a07 */
[C---:B------:R-:W-:Y:S01]  /*13f0*/  ISETP.GT.U32.AND P6, PT, R7.reuse, R24, PT ;  /* 0x000000180700720c */ /* 0x040fe20003fc4070 */
[C---:B------:R-:W-:Y:S01]  /*1400*/  IMAD R26, R7.reuse, R29, R34 ;  /* 0x0000001d071a7224 */ /* 0x040fe200078e0222 */
[----:B------:R-:W-:Y:S01]  /*1410*/  IABS R34, R42 ;  /* 0x0000002a00227213 */ /* 0x000fe20000000000 */
[----:B------:R-:W-:Y:S01]  /*1420*/  @!P3 IMAD.MOV R19, RZ, RZ, -R19 ;  /* 0x000000ffff13b224 */ /* 0x000fe200078e0a13 */
[----:B------:R-:W-:Y:S01]  /*1430*/  ISETP.GT.U32.AND P3, PT, R7, R22, PT ;  /* 0x000000160700720c */ /* 0x000fe20003f64070 */
[----:B------:R-:W-:-:S04]  /*1440*/  IMAD.HI.U32 R28, R3, R36, RZ ;  /* 0x00000024031c7227 */ /* 0x000fc800078e00ff */
[--C-:B------:R-:W-:Y:S01]  /*1450*/  @!P2 IMAD.IADD R25, R25, 0x1, -R7.reuse ;  /* 0x000000011919a824 */ /* 0x100fe200078e0a07 */
[C---:B------:R-:W-:Y:S01]  /*1460*/  ISETP.GT.U32.AND P2, PT, R7.reuse, R26, PT ;  /* 0x0000001a0700720c */ /* 0x040fe20003f44070 */
[----:B------:R-:W-:Y:S02]  /*1470*/  IMAD.MOV R28, RZ, RZ, -R28 ;  /* 0x000000ffff1c7224 */ /* 0x000fe400078e0a1c */
[----:B------:R-:W-:Y:S01]  /*1480*/  @!P6 IMAD.IADD R24, R24, 0x1, -R7 ;  /* 0x000000011818e824 */ /* 0x000fe200078e0a07 */
[----:B------:R-:W-:Y:S01]  /*1490*/  ISETP.GT.U32.AND P6, PT, R7, R27, PT ;  /* 0x0000001b0700720c */ /* 0x000fe20003fc4070 */
[----:B------:R-:W-:-:S04]  /*14a0*/  IMAD.HI.U32 R29, R3, R34, RZ ;  /* 0x00000022031d7227 */ /* 0x000fc800078e00ff */
[--C-:B------:R-:W-:Y:S01]  /*14b0*/  @!P3 IMAD.IADD R22, R22, 0x1, -R7.reuse ;  /* 0x000000011616b824 */ /* 0x100fe200078e0a07 */
[----:B------:R-:W-:Y:S01]  /*14c0*/  ISETP.GE.AND P3, PT, R31, RZ, PT ;  /* 0x000000ff1f00720c */ /* 0x000fe20003f66270 */
[C---:B------:R-:W-:Y:S01]  /*14d0*/  IMAD R28, R7.reuse, R28, R36 ;  /* 0x0000001c071c7224 */ /* 0x040fe200078e0224 */
[----:B------:R-:W-:Y:S01]  /*14e0*/  IABS R36, R43 ;  /* 0x0000002b00247213 */ /* 0x000fe20000000000 */
[----:B------:R-:W-:Y:S01]  /*14f0*/  @!P2 IMAD.IADD R26, R26, 0x1, -R7 ;  /* 0x000000011a1aa824 */ /* 0x000fe200078e0a07 */
[----:B------:R-:W-:Y:S01]  /*1500*/  ISETP.GT.U32.AND P2, PT, R7, R24, PT ;  /* 0x000000180700720c */ /* 0x000fe20003f44070 */
[----:B------:R-:W-:-:S04]  /*1510*/  IMAD.HI.U32 R31, R3, R38, RZ ;  /* 0x00000026031f7227 */ /* 0x000fc800078e00ff */
[----:B------:R-:W-:Y:S02]  /*1520*/  IMAD.MOV R29, RZ, RZ, -R29 ;  /* 0x000000ffff1d7224 */ /* 0x000fe400078e0a1d */
[----:B------:R-:W-:Y:S01]  /*1530*/  @!P0 IMAD.MOV R21, RZ, RZ, -R21 ;  /* 0x000000ffff158224 */ /* 0x000fe200078e0a15 */
[----:B------:R-:W-:Y:S01]  /*1540*/  ISETP.GT.U32.AND P0, PT, R7, R25, PT ;  /* 0x000000190700720c */ /* 0x000fe20003f04070 */
[----:B------:R-:W-:Y:S01]  /*1550*/  @!P6 IMAD.IADD R27, R27, 0x1, -R7 ;  /* 0x000000011b1be824 */ /* 0x000fe200078e0a07 */
[----:B------:R-:W-:Y:S01]  /*1560*/  ISETP.GT.U32.AND P6, PT, R7, R28, PT ;  /* 0x0000001c0700720c */ /* 0x000fe20003fc4070 */
[----:B------:R-:W-:Y:S02]  /*1570*/  IMAD.MOV R33, RZ, RZ, -R31 ;  /* 0x000000ffff217224 */ /* 0x000fe400078e0a1f */
[----:B------:R-:W-:-:S04]  /*1580*/  IMAD.HI.U32 R30, R3, R36, RZ ;  /* 0x00000024031e7227 */ /* 0x000fc800078e00ff */
[C---:B------:R-:W-:Y:S02]  /*1590*/  IMAD R31, R7.reuse, R29, R34 ;  /* 0x0000001d071f7224 */ /* 0x040fe400078e0222 */
[----:B------:R-:W-:Y:S01]  /*15a0*/  @!P4 IMAD.MOV R22, RZ, RZ, -R22 ;  /* 0x000000ffff16c224 */ /* 0x000fe200078e0a16 */
[C---:B------:R-:W-:Y:S01]  /*15b0*/  ISETP.GT.U32.AND P4, PT, R7.reuse, R27, PT ;  /* 0x0000001b0700720c */ /* 0x040fe20003f84070 */
[----:B------:R-:W-:Y:S02]  /*15c0*/  IMAD.MOV R30, RZ, RZ, -R30 ;  /* 0x000000ffff1e7224 */ /* 0x000fe400078e0a1e */
[----:B------:R-:W-:Y:S01]  /*15d0*/  @!P2 IMAD.IADD R24, R24, 0x1, -R7 ;  /* 0x000000011818a824 */ /* 0x000fe200078e0a07 */
[----:B------:R-:W-:Y:S01]  /*15e0*/  ISETP.GT.U32.AND P2, PT, R7, R31, PT ;  /* 0x0000001f0700720c */ /* 0x000fe20003f44070 */
[----:B------:R-:W-:-:S04]  /*15f0*/  IMAD.HI.U32 R32, R3, R40, RZ ;  /* 0x0000002803207227 */ /* 0x000fc800078e00ff */
[----:B------:R-:W-:Y:S01]  /*1600*/  @!P1 IMAD.MOV R23, RZ, RZ, -R23 ;  /* 0x000000ffff179224 */ /* 0x000fe200078e0a17 */
[C---:B------:R-:W-:Y:S01]  /*1610*/  ISETP.GT.U32.AND P1, PT, R7.reuse, R26, PT ;  /* 0x0000001a0700720c */ /* 0x040fe20003f24070 */
[----:B------:R-:W-:Y:S02]  /*1620*/  IMAD R29, R7, R30, R36 ;  /* 0x0000001e071d7224 */ /* 0x000fe400078e0224 */
[----:B------:R-:W-:Y:S02]  /*1630*/  IMAD.MOV R35, RZ, RZ, -R32 ;  /* 0x000000ffff237224 */ /* 0x000fe400078e0a20 */
[--C-:B------:R-:W-:Y:S01]  /*1640*/  @!P0 IMAD.IADD R25, R25, 0x1, -R7.reuse ;  /* 0x0000000119198824 */ /* 0x100fe200078e0a07 */
[C---:B------:R-:W-:Y:S01]  /*1650*/  ISETP.GT.U32.AND P0, PT, R7.reuse, R29, PT ;  /* 0x0000001d0700720c */ /* 0x040fe20003f04070 */
[C---:B------:R-:W-:Y:S01]  /*1660*/  IMAD R32, R7.reuse, R33, R38 ;  /* 0x0000002107207224 */ /* 0x040fe200078e0226 */
[C---:B------:R-:W-:Y:S01]  /*1670*/  LOP3.LUT R38, R4.reuse, 0x6c, RZ, 0xfc, !PT ;  /* 0x0000006c04267812 */ /* 0x040fe200078efcff */
[----:B------:R-:W-:Y:S01]  /*1680*/  IMAD R30, R7, R35, R40 ;  /* 0x00000023071e7224 */ /* 0x000fe200078e0228 */
[----:B------:R-:W-:Y:S01]  /*1690*/  LOP3.LUT R35, R4, 0x58, RZ, 0xfc, !PT ;  /* 0x0000005804237812 */ /* 0x000fe200078efcff */
[--C-:B------:R-:W-:Y:S01]  /*16a0*/  @!P4 IMAD.IADD R27, R27, 0x1, -R7.reuse ;  /* 0x000000011b1bc824 */ /* 0x100fe200078e0a07 */
[----:B------:R-:W-:Y:S01]  /*16b0*/  ISETP.GT.U32.AND P4, PT, R7, R32, PT ;  /* 0x000000200700720c */ /* 0x000fe20003f84070 */
[--C-:B------:R-:W-:Y:S01]  /*16c0*/  @!P6 IMAD.IADD R28, R28, 0x1, -R7.reuse ;  /* 0x000000011c1ce824 */ /* 0x100fe200078e0a07 */
[----:B------:R-:W-:Y:S01]  /*16d0*/  IABS R34, R35 ;  /* 0x0000002300227213 */ /* 0x000fe20000000000 */
[--C-:B------:R-:W-:Y:S01]  /*16e0*/  @!P2 IMAD.IADD R31, R31, 0x1, -R7.reuse ;  /* 0x000000011f1fa824 */ /* 0x100fe200078e0a07 */
[----:B------:R-:W-:Y:S01]  /*16f0*/  ISETP.GE.AND P2, PT, R39, RZ, PT ;  /* 0x000000ff2700720c */ /* 0x000fe20003f46270 */
[----:B------:R-:W-:Y:S01]  /*1700*/  @!P1 IMAD.IADD R26, R26, 0x1, -R7 ;  /* 0x000000011a1a9824 */ /* 0x000fe200078e0a07 */
[----:B------:R-:W-:Y:S01]  /*1710*/  ISETP.GE.AND P1, PT, R37, RZ, PT ;  /* 0x000000ff2500720c */ /* 0x000fe20003f26270 */
[----:B------:R-:W-:Y:S01]  /*1720*/  @!P5 IMAD.MOV R24, RZ, RZ, -R24 ;  /* 0x000000ffff18d224 */ /* 0x000fe200078e0a18 */
[----:B------:R-:W-:Y:S01]  /*1730*/  ISETP.GT.U32.AND P6, PT, R7, R28, PT ;  /* 0x0000001c0700720c */ /* 0x000fe20003fc4070 */
[----:B------:R-:W-:Y:S01]  /*1740*/  IMAD.HI.U32 R33, R3, R34, RZ ;  /* 0x0000002203217227 */ /* 0x000fe200078e00ff */
[----:B------:R-:W-:-:S02]  /*1750*/  ISETP.GT.U32.AND P5, PT, R7, R31, PT ;  /* 0x0000001f0700720c */ /* 0x000fc40003fa4070 */
[----:B------:R-:W-:Y:S01]  /*1760*/  LOP3.LUT R37, R4, 0x5c, RZ, 0xfc, !PT ;  /* 0x0000005c04257812 */ /* 0x000fe200078efcff */
[----:B------:R-:W-:Y:S01]  /*1770*/  @!P0 IMAD.IADD R29, R29, 0x1, -R7 ;  /* 0x000000011d1d8824 */ /* 0x000fe200078e0a07 */
[----:B------:R-:W-:Y:S01]  /*1780*/  ISETP.GE.AND P0, PT, R41, RZ, PT ;  /* 0x000000ff2900720c */ /* 0x000fe20003f06270 */
[----:B------:R-:W-:Y:S01]  /*1790*/  IMAD.MOV R33, RZ, RZ, -R33 ;  /* 0x000000ffff217224 */ /* 0x000fe200078e0a21 */
[----:B------:R-:W-:Y:S01]  /*17a0*/  IABS R36, R37 ;  /* 0x0000002500247213 */ /* 0x000fe20000000000 */
[----:B------:R-:W-:Y:S01]  /*17b0*/  @!P4 IMAD.IADD R32, R32, 0x1, -R7 ;  /* 0x000000012020c824 */ /* 0x000fe200078e0a07 */
[----:B------:R-:W-:Y:S01]  /*17c0*/  ISETP.GE.AND P4, PT, R42, RZ, PT ;  /* 0x000000ff2a00720c */ /* 0x000fe20003f86270 */
[C---:B------:R-:W-:Y:S01]  /*17d0*/  IMAD R33, R7.reuse, R33, R34 ;  /* 0x0000002107217224 */ /* 0x040fe200078e0222 */
[----:B------:R-:W-:Y:S01]  /*17e0*/  IABS R46, R38 ;  /* 0x00000026002e7213 */ /* 0x000fe20000000000 */
[----:B------:R-:W-:Y:S01]  /*17f0*/  @!P1 IMAD.MOV R27, RZ, RZ, -R27 ;  /* 0x000000ffff1b9224 */ /* 0x000fe200078e0a1b */
[C---:B------:R-:W-:Y:S01]  /*1800*/  ISETP.GT.U32.AND P1, PT, R7.reuse, R32, PT ;  /* 0x000000200700720c */ /* 0x040fe20003f24070 */
[--C-:B------:R-:W-:Y:S01]  /*1810*/  @!P6 IMAD.IADD R28, R28, 0x1, -R7.reuse ;  /* 0x000000011c1ce824 */ /* 0x100fe200078e0a07 */
[----:B------:R-:W-:Y:S01]  /*1820*/  ISETP.GT.U32.AND P6, PT, R7, R30, PT ;  /* 0x0000001e0700720c */ /* 0x000fe20003fc4070 */
[----:B------:R-:W-:Y:S01]  /*1830*/  @!P5 IMAD.IADD R31, R31, 0x1, -R7 ;  /* 0x000000011f1fd824 */ /* 0x000fe200078e0a07 */
[----:B------:R-:W-:Y:S01]  /*1840*/  ISETP.GT.U32.AND P5, PT, R7, R33, PT ;  /* 0x000000210700720c */ /* 0x000fe20003fa4070 */
[----:B------:R-:W-:Y:S01]  /*1850*/  @!P0 IMAD.MOV R28, RZ, RZ, -R28 ;  /* 0x000000ffff1c8224 */ /* 0x000fe200078e0a1c */
[----:B------:R-:W-:Y:S01]  /*1860*/  ISETP.GE.AND P0, PT, R44, RZ, PT ;  /* 0x000000ff2c00720c */ /* 0x000fe20003f06270 */
[----:B------:R-:W-:-:S04]  /*1870*/  IMAD.HI.U32 R34, R3, R36, RZ ;  /* 0x0000002403227227 */ /* 0x000fc800078e00ff */
[----:B------:R-:W-:Y:S01]  /*1880*/  @!P3 IMAD.MOV R25, RZ, RZ, -R25 ;  /* 0x000000ffff19b224 */ /* 0x000fe200078e0a19 */
[----:B------:R-:W-:Y:S01]  /*1890*/  ISETP.GT.U32.AND P3, PT, R7, R29, PT ;  /* 0x0000001d0700720c */ /* 0x000fe20003f64070 */
[----:B------:R-:W-:Y:S02]  /*18a0*/  IMAD.MOV R34, RZ, RZ, -R34 ;  /* 0x000000ffff227224 */ /* 0x000fe400078e0a22 */
[----:B------:R-:W-:Y:S01]  /*18b0*/  @!P2 IMAD.MOV R26, RZ, RZ, -R26 ;  /* 0x000000ffff1aa224 */ /* 0x000fe200078e0a1a */
[----:B------:R-:W-:Y:S01]  /*18c0*/  ISETP.GE.AND P2, PT, R43, RZ, PT ;  /* 0x000000ff2b00720c */ /* 0x000fe20003f46270 */
[--C-:B------:R-:W-:Y:S01]  /*18d0*/  @!P1 IMAD.IADD R32, R32, 0x1, -R7.reuse ;  /* 0x0000000120209824 */ /* 0x100fe200078e0a07 */
[----:B------:R-:W-:Y:S01]  /*18e0*/  ISETP.GE.AND P1, PT, R35, RZ, PT ;  /* 0x000000ff2300720c */ /* 0x000fe20003f26270 */
[----:B------:R-:W-:Y:S01]  /*18f0*/  IMAD R34, R7, R34, R36 ;  /* 0x0000002207227224 */ /* 0x000fe200078e0224 */
[C---:B------:R-:W-:Y:S01]  /*1900*/  LOP3.LUT R35, R4.reuse, 0x60, RZ, 0xfc, !PT ;  /* 0x0000006004237812 */ /* 0x040fe200078efcff */
[----:B------:R-:W-:Y:S01]  /*1910*/  @!P5 IMAD.IADD R33, R33, 0x1, -R7 ;  /* 0x000000012121d824 */ /* 0x000fe200078e0a07 */
[----:B------:R-:W-:Y:S01]  /*1920*/  LOP3.LUT R36, R4, 0x64, RZ, 0xfc, !PT ;  /* 0x0000006404247812 */ /* 0x000fe200078efcff */
[----:B------:R-:W-:Y:S01]  /*1930*/  @!P4 IMAD.MOV R31, RZ, RZ, -R31 ;  /* 0x000000ffff1fc224 */ /* 0x000fe200078e0a1f */
[----:B------:R-:W-:Y:S01]  /*1940*/  IABS R40, R35 ;  /* 0x0000002300287213 */ /* 0x000fe20000000000 */
[----:B------:R-:W-:Y:S01]  /*1950*/  @!P0 IMAD.MOV R32, RZ, RZ, -R32 ;  /* 0x000000ffff208224 */ /* 0x000fe200078e0a20 */
[----:B------:R-:W-:Y:S01]  /*1960*/  ISETP.GT.U32.AND P4, PT, R7, R33, PT ;  /* 0x000000210700720c */ /* 0x000fe20003f84070 */
[--C-:B------:R-:W-:Y:S01]  /*1970*/  @!P3 IMAD.IADD R29, R29, 0x1, -R7.reuse ;  /* 0x000000011d1db824 */ /* 0x100fe200078e0a07 */
[----:B------:R-:W-:Y:S01]  /*1980*/  ISETP.GT.U32.AND P0, PT, R7, R34, PT ;  /* 0x000000220700720c */ /* 0x000fe20003f04070 */
[----:B------:R-:W-:Y:S01]  /*1990*/  @!P6 IMAD.IADD R30, R30, 0x1, -R7 ;  /* 0x000000011e1ee824 */ /* 0x000fe200078e0a07 */
[----:B------:R-:W-:Y:S01]  /*19a0*/  IABS R42, R36 ;  /* 0x00000024002a7213 */ /* 0x000fe20000000000 */
[----:B------:R-:W-:Y:S01]  /*19b0*/  @!P2 IMAD.MOV R29, RZ, RZ, -R29 ;  /* 0x000000ffff1da224 */ /* 0x000fe200078e0a1d */
[----:B------:R-:W-:Y:S01]  /*19c0*/  ISETP.GE.AND P5, PT, R35, RZ, PT ;  /* 0x000000ff2300720c */ /* 0x000fe20003fa6270 */
[----:B------:R-:W-:Y:S01]  /*19d0*/  IMAD.HI.U32 R35, R3, R40, RZ ;  /* 0x0000002803237227 */ /* 0x000fe200078e00ff */
[----:B------:R-:W-:-:S02]  /*19e0*/  ISETP.GE.AND P2, PT, R36, RZ, PT ;  /* 0x000000ff2400720c */ /* 0x000fc40003f46270 */
[----:B------:R-:W-:Y:S01]  /*19f0*/  ISETP.GT.U32.AND P6, PT, R7, R30, PT ;  /* 0x0000001e0700720c */ /* 0x000fe20003fc4070 */
[----:B------:R-:W-:Y:S01]  /*1a00*/  IMAD.HI.U32 R36, R3, R42, RZ ;  /* 0x0000002a03247227 */ /* 0x000fe200078e00ff */
[----:B------:R-:W-:-:S03]  /*1a10*/  ISETP.GE.AND P3, PT, R45, RZ, PT ;  /* 0x000000ff2d00720c */ /* 0x000fc60003f66270 */
[----:B------:R-:W-:Y:S02]  /*1a20*/  IMAD.MOV R35, RZ, RZ, -R35 ;  /* 0x000000ffff237224 */ /* 0x000fe400078e0a23 */
[----:B------:R-:W-:Y:S02]  /*1a30*/  IMAD.MOV R39, RZ, RZ, -R36 ;  /* 0x000000ffff277224 */ /* 0x000fe400078e0a24 */
[--C-:B------:R-:W-:Y:S01]  /*1a40*/  @!P4 IMAD.IADD R33, R33, 0x1, -R7.reuse ;  /* 0x000000012121c824 */ /* 0x100fe200078e0a07 */
[----:B------:R-:W-:Y:S01]  /*1a50*/  ISETP.GE.AND P4, PT, R38, RZ, PT ;  /* 0x000000ff2600720c */ /* 0x000fe20003f86270 */
[----:B------:R-:W-:Y:S02]  /*1a60*/  @!P0 IMAD.IADD R34, R34, 0x1, -R7 ;  /* 0x0000000122228824 */ /* 0x000fe400078e0a07 */
[C---:B------:R-:W-:Y:S02]  /*1a70*/  IMAD R36, R7.reuse, R35, R40 ;  /* 0x0000002307247224 */ /* 0x040fe400078e0228 */
[----:B------:R-:W-:Y:S01]  /*1a80*/  @!P1 IMAD.MOV R33, RZ, RZ, -R33 ;  /* 0x000000ffff219224 */ /* 0x000fe200078e0a21 */
[C---:B------:R-:W-:Y:S01]  /*1a90*/  ISETP.GT.U32.AND P0, PT, R7.reuse, R34, PT ;  /* 0x000000220700720c */ /* 0x040fe20003f04070 */
[----:B------:R-:W-:Y:S01]  /*1aa0*/  @!P6 IMAD.IADD R30, R30, 0x1, -R7 ;  /* 0x000000011e1ee824 */ /* 0x000fe200078e0a07 */
[C---:B------:R-:W-:Y:S01]  /*1ab0*/  ISETP.GT.U32.AND P1, PT, R7.reuse, R36, PT ;  /* 0x000000240700720c */ /* 0x040fe20003f24070 */
[----:B------:R-:W-:Y:S01]  /*1ac0*/  IMAD R35, R7, R39, R42 ;  /* 0x0000002707237224 */ /* 0x000fe200078e022a */
[----:B------:R-:W-:Y:S01]  /*1ad0*/  ISETP.GE.AND P6, PT, R37, RZ, PT ;  /* 0x000000ff2500720c */ /* 0x000fe20003fc6270 */
[----:B------:R-:W-:Y:S01]  /*1ae0*/  @!P3 IMAD.MOV R30, RZ, RZ, -R30 ;  /* 0x000000ffff1eb224 */ /* 0x000fe200078e0a1e */
[C---:B------:R-:W-:Y:S01]  /*1af0*/  LOP3.LUT R37, R4.reuse, 0x68, RZ, 0xfc, !PT ;  /* 0x0000006804257812 */ /* 0x040fe200078efcff */
[----:B------:R-:W-:Y:S01]  /*1b00*/  IMAD.HI.U32 R38, R3, R46, RZ ;  /* 0x0000002e03267227 */ /* 0x000fe200078e00ff */
[----:B------:R-:W-:-:S02]  /*1b10*/  LOP3.LUT R39, R4, 0x70, RZ, 0xfc, !PT ;  /* 0x0000007004277812 */ /* 0x000fc400078efcff */
[----:B------:R-:W-:Y:S01]  /*1b20*/  IABS R44, R37 ;  /* 0x00000025002c7213 */ /* 0x000fe20000000000 */
[----:B------:R-:W-:Y:S01]  /*1b30*/  IMAD.MOV R38, RZ, RZ, -R38 ;  /* 0x000000ffff267224 */ /* 0x000fe200078e0a26 */
[----:B------:R-:W-:Y:S01]  /*1b40*/  ISETP.GE.AND P3, PT, R37, RZ, PT ;  /* 0x000000ff2500720c */ /* 0x000fe20003f66270 */
[--C-:B------:R-:W-:Y:S01]  /*1b50*/  @!P0 IMAD.IADD R34, R34, 0x1, -R7.reuse ;  /* 0x0000000122228824 */ /* 0x100fe200078e0a07 */
[----:B------:R-:W-:Y:S01]  /*1b60*/  IABS R40, R39 ;  /* 0x0000002700287213 */ /* 0x000fe20000000000 */
[----:B------:R-:W-:Y:S01]  /*1b70*/  @!P1 IMAD.IADD R36, R36, 0x1, -R7 ;  /* 0x0000000124249824 */ /* 0x000fe200078e0a07 */
[----:B------:R-:W-:Y:S01]  /*1b80*/  ISETP.GE.AND P0, PT, R39, RZ, PT ;  /* 0x000000ff2700720c */ /* 0x000fe20003f06270 */
[----:B------:R-:W-:Y:S01]  /*1b90*/  @!P6 IMAD.MOV R34, RZ, RZ, -R34 ;  /* 0x000000ffff22e224 */ /* 0x000fe200078e0a22 */
[----:B------:R-:W-:Y:S01]  /*1ba0*/  ISETP.GT.U32.AND P6, PT, R7, R35, PT ;  /* 0x000000230700720c */ /* 0x000fe20003fc4070 */
[----:B------:R-:W-:Y:S01]  /*1bb0*/  IMAD.HI.U32 R37, R3, R44, RZ ;  /* 0x0000002c03257227 */ /* 0x000fe200078e00ff */
[----:B------:R-:W-:-:S03]  /*1bc0*/  ISETP.GT.U32.AND P1, PT, R7, R36, PT ;  /* 0x000000240700720c */ /* 0x000fc60003f24070 */
[----:B------:R-:W-:Y:S02]  /*1bd0*/  IMAD.MOV R37, RZ, RZ, -R37 ;  /* 0x000000ffff257224 */ /* 0x000fe400078e0a25 */
[----:B------:R-:W-:-:S04]  /*1be0*/  IMAD.HI.U32 R39, R3, R40, RZ ;  /* 0x0000002803277227 */ /* 0x000fc800078e00ff */
[----:B------:R-:W-:Y:S01]  /*1bf0*/  IMAD R37, R7, R37, R44 ;  /* 0x0000002507257224 */ /* 0x000fe200078e022c */
[----:B------:R-:W-:Y:S01]  /*1c00*/  IABS R44, R47 ;  /* 0x0000002f002c7213 */ /* 0x000fe20000000000 */
[--C-:B------:R-:W-:Y:S02]  /*1c10*/  @!P6 IMAD.IADD R35, R35, 0x1, -R7.reuse ;  /* 0x000000012323e824 */ /* 0x100fe400078e0a07 */
[----:B------:R-:W-:Y:S01]  /*1c20*/  @!P1 IMAD.IADD R36, R36, 0x1, -R7 ;  /* 0x0000000124249824 */ /* 0x000fe200078e0a07 */
[C---:B------:R-:W-:Y:S01]  /*1c30*/  ISETP.GT.U32.AND P1, PT, R7.reuse, R37, PT ;  /* 0x000000250700720c */ /* 0x040fe20003f24070 */
[C---:B------:R-:W-:Y:S01]  /*1c40*/  IMAD R38, R7.reuse, R38, R46 ;  /* 0x0000002607267224 */ /* 0x040fe200078e022e */
[----:B------:R-:W-:Y:S01]  /*1c50*/  ISETP.GT.U32.AND P6, PT, R7, R35, PT ;  /* 0x000000230700720c */ /* 0x000fe20003fc4070 */
[----:B------:R-:W-:Y:S01]  /*1c60*/  IMAD.MOV R39, RZ, RZ, -R39 ;  /* 0x000000ffff277224 */ /* 0x000fe200078e0a27 */
[----:B------:R-:W-:Y:S01]  /*1c70*/  IABS R46, R49 ;  /* 0x00000031002e7213 */ /* 0x000fe20000000000 */
[----:B------:R-:W-:-:S02]  /*1c80*/  @!P5 IMAD.MOV R36, RZ, RZ, -R36 ;  /* 0x000000ffff24d224 */ /* 0x000fc400078e0a24 */
[----:B------:R-:W-:Y:S02]  /*1c90*/  IMAD R39, R7, R39, R40 ;  /* 0x0000002707277224 */ /* 0x000fe400078e0228 */
[----:B------:R-:W-:-:S03]  /*1ca0*/  IMAD.HI.U32 R40, R3, R44, RZ ;  /* 0x0000002c03287227 */ /* 0x000fc600078e00ff */
[----:B------:R-:W-:Y:S01]  /*1cb0*/  ISETP.GT.U32.AND P5, PT, R7, R39, PT ;  /* 0x000000270700720c */ /* 0x000fe20003fa4070 */
[--C-:B------:R-:W-:Y:S02]  /*1cc0*/  @!P1 IMAD.IADD R37, R37, 0x1, -R7.reuse ;  /* 0x0000000125259824 */ /* 0x100fe400078e0a07 */
[----:B------:R-:W-:Y:S01]  /*1cd0*/  @!P6 IMAD.IADD R35, R35, 0x1, -R7 ;  /* 0x000000012323e824 */ /* 0x000fe200078e0a07 */
[----:B------:R-:W-:Y:S01]  /*1ce0*/  ISETP.GT.U32.AND P6, PT, R7, R38, PT ;  /* 0x000000260700720c */ /* 0x000fe20003fc4070 */
[----:B------:R-:W-:Y:S01]  /*1cf0*/  IMAD.HI.U32 R41, R3, R46, RZ ;  /* 0x0000002e03297227 */ /* 0x000fe200078e00ff */
[----:B------:R-:W-:-:S03]  /*1d00*/  ISETP.GT.U32.AND P1, PT, R7, R37, PT ;  /* 0x000000250700720c */ /* 0x000fc60003f24070 */
[----:B------:R-:W-:Y:S02]  /*1d10*/  IMAD.MOV R40, RZ, RZ, -R40 ;  /* 0x000000ffff287224 */ /* 0x000fe400078e0a28 */
[----:B------:R-:W-:Y:S02]  /*1d20*/  IMAD.MOV R45, RZ, RZ, -R41 ;  /* 0x000000ffff2d7224 */ /* 0x000fe400078e0a29 */
[C---:B------:R-:W-:Y:S02]  /*1d30*/  IMAD R41, R7.reuse, R40, R44 ;  /* 0x0000002807297224 */ /* 0x040fe400078e022c */
[----:B------:R-:W-:Y:S02]  /*1d40*/  IMAD R40, R7, R45, R46 ;  /* 0x0000002d07287224 */ /* 0x000fe400078e022e */
[----:B------:R-:W-:-:S04]  /*1d50*/  IMAD.HI.U32 R42, R3, R48, RZ ;  /* 0x00000030032a7227 */ /* 0x000fc800078e00ff */
[--C-:B------:R-:W-:Y:S01]  /*1d60*/  @!P1 IMAD.IADD R37, R37, 0x1, -R7.reuse ;  /* 0x0000000125259824 */ /* 0x100fe200078e0a07 */
[C---:B------:R-:W-:Y:S01]  /*1d70*/  ISETP.GT.U32.AND P1, PT, R7.reuse, R40, PT ;  /* 0x000000280700720c */ /* 0x040fe20003f24070 */
[----:B------:R-:W-:Y:S02]  /*1d80*/  @!P6 IMAD.IADD R38, R38, 0x1, -R7 ;  /* 0x000000012626e824 */ /* 0x000fe400078e0a07 */
[----:B------:R-:W-:Y:S02]  /*1d90*/  IMAD.MOV R42, RZ, RZ, -R42 ;  /* 0x000000ffff2a7224 */ /* 0x000fe400078e0a2a */
[----:B------:R-:W-:Y:S01]  /*1da0*/  @!P2 IMAD.MOV R35, RZ, RZ, -R35 ;  /* 0x000000ffff23a224 */ /* 0x000fe200078e0a23 */
[----:B------:R-:W-:Y:S01]  /*1db0*/  ISETP.GT.U32.AND P2, PT, R7, R41, PT ;  /* 0x000000290700720c */ /* 0x000fe20003f44070 */
[----:B------:R-:W-:Y:S01]  /*1dc0*/  @!P5 IMAD.IADD R39, R39, 0x1, -R7 ;  /* 0x000000012727d824 */ /* 0x000fe200078e0a07 */
[----:B------:R-:W-:Y:S01]  /*1dd0*/  ISETP.GT.U32.AND P5, PT, R7, R38, PT ;  /* 0x000000260700720c */ /* 0x000fe20003fa4070 */
[----:B------:R-:W-:-:S04]  /*1de0*/  IMAD.HI.U32 R43, R3, R50, RZ ;  /* 0x00000032032b7227 */ /* 0x000fc800078e00ff */
[C---:B------:R-:W-:Y:S01]  /*1df0*/  IMAD R42, R7.reuse, R42, R48 ;  /* 0x0000002a072a7224 */ /* 0x040fe200078e0230 */
[----:B------:R-:W-:Y:S01]  /*1e00*/  LOP3.LUT R48, R4, 0x88, RZ, 0xfc, !PT ;  /* 0x0000008804307812 */ /* 0x000fe200078efcff */
[----:B------:R-:W-:Y:S02]  /*1e10*/  IMAD.MOV R43, RZ, RZ, -R43 ;  /* 0x000000ffff2b7224 */ /* 0x000fe400078e0a2b */
[----:B------:R-:W-:Y:S01]  /*1e20*/  @!P1 IMAD.IADD R40, R40, 0x1, -R7 ;  /* 0x0000000128289824 */ /* 0x000fe200078e0a07 */
[C---:B------:R-:W-:Y:S01]  /*1e30*/  ISETP.GT.U32.AND P6, PT, R7.reuse, R42, PT ;  /* 0x0000002a0700720c */ /* 0x040fe20003fc4070 */
[----:B------:R-:W-:Y:S01]  /*1e40*/  IMAD R43, R7, R43, R50 ;  /* 0x0000002b072b7224 */ /* 0x000fe200078e0232 */
[----:B------:R-:W-:Y:S01]  /*1e50*/  IABS R46, R48 ;  /* 0x00000030002e7213 */ /* 0x000fe20000000000 */
[----:B------:R-:W-:Y:S01]  /*1e60*/  IMAD.HI.U32 R44, R3, R210, RZ ;  /* 0x000000d2032c7227 */ /* 0x000fe200078e00ff */
[----:B------:R-:W-:-:S03]  /*1e70*/  LOP3.LUT R50, R4, 0x8c, RZ, 0xfc, !PT ;  /* 0x0000008c04327812 */ /* 0x000fc600078efcff */
[----:B------:R-:W-:Y:S01]  /*1e80*/  @!P2 IMAD.IADD R41, R41, 0x1, -R7 ;  /* 0x000000012929a824 */ /* 0x000fe200078e0a07 */
[C---:B------:R-:W-:Y:S01]  /*1e90*/  ISETP.GT.U32.AND P2, PT, R7.reuse, R39, PT ;  /* 0x000000270700720c */ /* 0x040fe20003f44070 */
[----:B------:R-:W-:Y:S01]  /*1ea0*/  @!P3 IMAD.MOV R37, RZ, RZ, -R37 ;  /* 0x000000ffff25b224 */ /* 0x000fe200078e0a25 */
[C---:B------:R-:W-:Y:S01]  /*1eb0*/  ISETP.GT.U32.AND P3, PT, R7.reuse, R40, PT ;  /* 0x000000280700720c */ /* 0x040fe20003f64070 */
[----:B------:R-:W-:Y:S01]  /*1ec0*/  @!P5 IMAD.IADD R38, R38, 0x1, -R7 ;  /* 0x000000012626d824 */ /* 0x000fe200078e0a07 */
[C---:B------:R-:W-:Y:S01]  /*1ed0*/  ISETP.GT.U32.AND P5, PT, R7.reuse, R43, PT ;  /* 0x0000002b0700720c */ /* 0x040fe20003fa4070 */
[----:B------:R-:W-:Y:S01]  /*1ee0*/  IMAD.MOV R45, RZ, RZ, -R44 ;  /* 0x000000ffff2d7224 */ /* 0x000fe200078e0a2c */
[----:B------:R-:W-:Y:S01]  /*1ef0*/  ISETP.GT.U32.AND P1, PT, R7, R41, PT ;  /* 0x000000290700720c */ /* 0x000fe20003f24070 */
[----:B------:R-:W-:Y:S01]  /*1f00*/  IMAD.HI.U32 R44, R3, R46, RZ ;  /* 0x0000002e032c7227 */ /* 0x000fe200078e00ff */
[----:B------:R-:W-:-:S03]  /*1f10*/  IABS R208, R50 ;  /* 0x0000003200d07213 */ /* 0x000fc60000000000 */
[----:B------:R-:W-:Y:S02]  /*1f20*/  IMAD.MOV R44, RZ, RZ, -R44 ;  /* 0x000000ffff2c7224 */ /* 0x000fe400078e0a2c */
[--C-:B------:R-:W-:Y:S02]  /*1f30*/  @!P6 IMAD.IADD R42, R42, 0x1, -R7.reuse ;  /* 0x000000012a2ae824 */ /* 0x100fe400078e0a07 */
[C---:B------:R-:W-:Y:S01]  /*1f40*/  IMAD R209, R7.reuse, R44, R46 ;  /* 0x0000002c07d17224 */ /* 0x040fe200078e022e */
[----:B------:R-:W-:Y:S01]  /*1f50*/  IABS R46, R54 ;  /* 0x00000036002e7213 */ /* 0x000fe20000000000 */
[C---:B------:R-:W-:Y:S01]  /*1f60*/  IMAD R210, R7.reuse, R45, R210 ;  /* 0x0000002d07d27224 */ /* 0x040fe200078e02d2 */
[C---:B------:R-:W-:Y:S01]  /*1f70*/  ISETP.GT.U32.AND P6, PT, R7.reuse, R42, PT ;  /* 0x0000002a0700720c */ /* 0x040fe20003fc4070 */
[--C-:B------:R-:W-:Y:S01]  /*1f80*/  @!P3 IMAD.IADD R40, R40, 0x1, -R7.reuse ;  /* 0x000000012828b824 */ /* 0x100fe200078e0a07 */
[----:B------:R-:W-:Y:S01]  /*1f90*/  ISETP.GT.U32.AND P3, PT, R7, R209, PT ;  /* 0x000000d10700720c */ /* 0x000fe20003f64070 */
[----:B------:R-:W-:Y:S01]  /*1fa0*/  @!P5 IMAD.IADD R43, R43, 0x1, -R7 ;  /* 0x000000012b2bd824 */ /* 0x000fe200078e0a07 */
[----:B------:R-:W-:Y:S01]  /*1fb0*/  ISETP.GE.AND P5, PT, R51, RZ, PT ;  /* 0x000000ff3300720c */ /* 0x000fe20003fa6270 */
[----:B------:R-:W-:Y:S01]  /*1fc0*/  IMAD.HI.U32 R45, R3, R46, RZ ;  /* 0x0000002e032d7227 */ /* 0x000fe200078e00ff */
[----:B------:R-:W-:-:S03]  /*1fd0*/  LOP3.LUT R51, R4, 0x9c, RZ, 0xfc, !PT ;  /* 0x0000009c04337812 */ /* 0x000fc600078efcff */
[--C-:B------:R-:W-:Y:S01]  /*1fe0*/  @!P1 IMAD.IADD R41, R41, 0x1, -R7.reuse ;  /* 0x0000000129299824 */ /* 0x100fe200078e0a07 */
[----:B------:R-:W-:Y:S01]  /*1ff0*/  ISETP.GE.AND P1, PT, R47, RZ, PT ;  /* 0x000000ff2f00720c */ /* 0x000fe20003f26270 */
[----:B------:R-:W-:Y:S01]  /*2000*/  @!P2 IMAD.IADD R39, R39, 0x1, -R7 ;  /* 0x000000012727a824 */ /* 0x000fe200078e0a07 */
[----:B------:R-:W-:Y:S01]  /*2010*/  ISETP.GT.U32.AND P2, PT, R7, R210, PT ;  /* 0x000000d20700720c */ /* 0x000fe20003f44070 */
[----:B------:R-:W-:-:S04]  /*2020*/  IMAD.HI.U32 R44, R3, R208, RZ ;  /* 0x000000d0032c7227 */ /* 0x000fc800078e00ff */
[----:B------:R-:W-:Y:S02]  /*2030*/  IMAD.MOV R45, RZ, RZ, -R45 ;  /* 0x000000ffff2d7224 */ /* 0x000fe400078e0a2d */
[----:B------:R-:W-:Y:S02]  /*2040*/  IMAD.MOV R44, RZ, RZ, -R44 ;  /* 0x000000ffff2c7224 */ /* 0x000fe400078e0a2c */
[--C-:B------:R-:W-:Y:S01]  /*2050*/  @!P6 IMAD.IADD R42, R42, 0x1, -R7.reuse ;  /* 0x000000012a2ae824 */ /* 0x100fe200078e0a07 */
[----:B------:R-:W-:Y:S01]  /*2060*/  ISETP.GE.AND P6, PT, R49, RZ, PT ;  /* 0x000000ff3100720c */ /* 0x000fe20003fc6270 */
[C---:B------:R-:W-:Y:S01]  /*2070*/  IMAD R207, R7.reuse, R45, R46 ;  /* 0x0000002d07cf7224 */ /* 0x040fe200078e022e */
[C---:B------:R-:W-:Y:S01]  /*2080*/  LOP3.LUT R45, R4.reuse, 0x98, RZ, 0xfc, !PT ;  /* 0x00000098042d7812 */ /* 0x040fe200078efcff */
[----:B------:R-:W-:Y:S01]  /*2090*/  IMAD R208, R7, R44, R208 ;  /* 0x0000002c07d07224 */ /* 0x000fe200078e02d0 */
[----:B------:R-:W-:Y:S01]  /*20a0*/  LOP3.LUT R44, R4, 0x94, RZ, 0xfc, !PT ;  /* 0x00000094042c7812 */ /* 0x000fe200078efcff */
[----:B------:R-:W-:Y:S01]  /*20b0*/  @!P3 IMAD.IADD R209, R209, 0x1, -R7 ;  /* 0x00000001d1d1b824 */ /* 0x000fe200078e0a07 */
[C---:B------:R-:W-:Y:S01]  /*20c0*/  ISETP.GT.U32.AND P3, PT, R7.reuse, R43, PT ;  /* 0x0000002b0700720c */ /* 0x040fe20003f64070 */
[----:B------:R-:W-:Y:S01]  /*20d0*/  @!P5 IMAD.MOV R42, RZ, RZ, -R42 ;  /* 0x000000ffff2ad224 */ /* 0x000fe200078e0a2a */
[C---:B------:R-:W-:Y:S01]  /*20e0*/  ISETP.GT.U32.AND P5, PT, R7.reuse, R207, PT ;  /* 0x000000cf0700720c */ /* 0x040fe20003fa4070 */
[----:B------:R-:W-:Y:S01]  /*20f0*/  @!P1 IMAD.MOV R41, RZ, RZ, -R41 ;  /* 0x000000ffff299224 */ /* 0x000fe200078e0a29 */
[C---:B------:R-:W-:Y:S01]  /*2100*/  ISETP.GT.U32.AND P1, PT, R7.reuse, R208, PT ;  /* 0x000000d00700720c */ /* 0x040fe20003f24070 */
[----:B------:R-:W-:Y:S01]  /*2110*/  @!P2 IMAD.IADD R210, R210, 0x1, -R7 ;  /* 0x00000001d2d2a824 */ /* 0x000fe200078e0a07 */
[----:B------:R-:W-:Y:S01]  /*2120*/  ISETP.GE.AND P2, PT, R52, RZ, PT ;  /* 0x000000ff3400720c */ /* 0x000fe20003f46270 */
[----:B------:R-:W-:Y:S01]  /*2130*/  @!P0 IMAD.MOV R39, RZ, RZ, -R39 ;  /* 0x000000ffff278224 */ /* 0x000fe200078e0a27 */
[----:B------:R-:W-:Y:S01]  /*2140*/  IABS R206, R44 ;  /* 0x0000002c00ce7213 */ /* 0x000fe20000000000 */
[----:B------:R-:W-:Y:S01]  /*2150*/  @!P6 IMAD.MOV R40, RZ, RZ, -R40 ;  /* 0x000000ffff28e224 */ /* 0x000fe200078e0a28 */
[----:B------:R-:W-:Y:S01]  /*2160*/  ISETP.GT.U32.AND P0, PT, R7, R210, PT ;  /* 0x000000d20700720c */ /* 0x000fe20003f04070 */
[----:B------:R-:W-:Y:S01]  /*2170*/  @!P4 IMAD.MOV R38, RZ, RZ, -R38 ;  /* 0x000000ffff26c224 */ /* 0x000fe200078e0a26 */
[----:B------:R-:W-:Y:S01]  /*2180*/  IABS R46, R45 ;  /* 0x0000002d002e7213 */ /* 0x000fe20000000000 */
[--C-:B------:R-:W-:Y:S01]  /*2190*/  @!P3 IMAD.IADD R43, R43, 0x1, -R7.reuse ;  /* 0x000000012b2bb824 */ /* 0x100fe200078e0a07 */
[----:B------:R-:W-:Y:S01]  /*21a0*/  ISETP.GE.AND P6, PT, R53, RZ, PT ;  /* 0x000000ff3500720c */ /* 0x000fe20003fc6270 */
        /* <DEDUP_REMOVED lines=9> */
[----:B------:R-:W-:Y:S01]  /*2240*/  IMAD.MOV R44, RZ, RZ, -R44 ;  /* 0x000000ffff2c7224 */ /* 0x000fe200078e0a2c */
[----:B------:R-:W-:Y:S01]  /*2250*/  IABS R48, R51 ;  /* 0x0000003300307213 */ /* 0x000fe20000000000 */
[----:B------:R-:W-:Y:S01]  /*2260*/  @!P0 IMAD.IADD R210, R210, 0x1, -R7 ;  /* 0x00000001d2d28824 */ /* 0x000fe200078e0a07 */
[----:B------:R-:W-:Y:S01]  /*2270*/  ISETP.GE.AND P0, PT, R50, RZ, PT ;  /* 0x000000ff3200720c */ /* 0x000fe20003f06270 */
[----:B------:R-:W-:Y:S01]  /*2280*/  IMAD R206, R7, R44, R206 ;  /* 0x0000002c07ce7224 */ /* 0x000fe200078e02ce */
[----:B------:R-:W-:Y:S01]  /*2290*/  IABS R50, R53 ;  /* 0x0000003500327213 */ /* 0x000fe20000000000 */
[----:B------:R-:W-:Y:S01]  /*22a0*/  IMAD.HI.U32 R44, R3, R46, RZ ;  /* 0x0000002e032c7227 */ /* 0x000fe200078e00ff */
[----:B------:R-:W-:Y:S02]  /*22b0*/  IABS R52, R55 ;  /* 0x0000003700347213 */ /* 0x000fe40000000000 */
[----:B------:R-:W-:Y:S01]  /*22c0*/  ISETP.GT.U32.AND P4, PT, R7, R209, PT ;  /* 0x000000d10700720c */ /* 0x000fe20003f84070 */
[----:B------:R-:W-:-:S02]  /*22d0*/  IMAD.MOV R44, RZ, RZ, -R44 ;  /* 0x000000ffff2c7224 */ /* 0x000fc400078e0a2c */
[----:B------:R-:W-:Y:S01]  /*22e0*/  @!P2 IMAD.IADD R207, R207, 0x1, -R7 ;  /* 0x00000001cfcfa824 */ /* 0x000fe200078e0a07 */
[----:B------:R-:W-:Y:S01]  /*22f0*/  ISETP.GE.AND P2, PT, R45, RZ, PT ;  /* 0x000000ff2d00720c */ /* 0x000fe20003f46270 */
[----:B------:R-:W-:-:S04]  /*2300*/  IMAD.HI.U32 R45, R3, R48, RZ ;  /* 0x00000030032d7227 */ /* 0x000fc800078e00ff */
[----:B------:R-:W-:Y:S02]  /*2310*/  IMAD R44, R7, R44, R46 ;  /* 0x0000002c072c7224 */ /* 0x000fe400078e022e */
[----:B------:R-:W-:-:S04]  /*2320*/  IMAD.HI.U32 R46, R3, R50, RZ ;  /* 0x00000032032e7227 */ /* 0x000fc800078e00ff */
[----:B------:R-:W-:Y:S02]  /*2330*/  IMAD.MOV R45, RZ, RZ, -R45 ;  /* 0x000000ffff2d7224 */ /* 0x000fe400078e0a2d */
[----:B------:R-:W-:Y:S01]  /*2340*/  @!P5 IMAD.IADD R208, R208, 0x1, -R7 ;  /* 0x00000001d0d0d824 */ /* 0x000fe200078e0a07 */
[C---:B------:R-:W-:Y:S01]  /*2350*/  ISETP.GT.U32.AND P5, PT, R7.reuse, R206, PT ;  /* 0x000000ce0700720c */ /* 0x040fe20003fa4070 */
[----:B------:R-:W-:Y:S02]  /*2360*/  IMAD.MOV R49, RZ, RZ, -R46 ;  /* 0x000000ffff317224 */ /* 0x000fe400078e0a2e */
[C---:B------:R-:W-:Y:S01]  /*2370*/  IMAD R46, R7.reuse, R45, R48 ;  /* 0x0000002d072e7224 */ /* 0x040fe200078e0230 */
[----:B------:R-:W-:Y:S01]  /*2380*/  IABS R45, R57 ;  /* 0x00000039002d7213 */ /* 0x000fe20000000000 */
[C---:B------:R-:W-:Y:S01]  /*2390*/  IMAD R48, R7.reuse, R49, R50 ;  /* 0x0000003107307224 */ /* 0x040fe200078e0232 */
[----:B------:R-:W-:Y:S01]  /*23a0*/  LOP3.LUT R49, R4, 0xb0, RZ, 0xfc, !PT ;  /* 0x000000b004317812 */ /* 0x000fe200078efcff */
[----:B------:R-:W-:Y:S01]  /*23b0*/  @!P6 IMAD.MOV R210, RZ, RZ, -R210 ;  /* 0x000000ffffd2e224 */ /* 0x000fe200078e0ad2 */
[C---:B------:R-:W-:Y:S01]  /*23c0*/  ISETP.GT.U32.AND P6, PT, R7.reuse, R46, PT ;  /* 0x0000002e0700720c */ /* 0x040fe20003fc4070 */
[----:B------:R-:W-:Y:S01]  /*23d0*/  @!P0 IMAD.MOV R208, RZ, RZ, -R208 ;  /* 0x000000ffffd08224 */ /* 0x000fe200078e0ad0 */
[----:B------:R-:W-:Y:S01]  /*23e0*/  ISETP.GT.U32.AND P0, PT, R7, R48, PT ;  /* 0x000000300700720c */ /* 0x000fe20003f04070 */
[----:B------:R-:W-:Y:S01]  /*23f0*/  IMAD.HI.U32 R47, R3, R52, RZ ;  /* 0x00000034032f7227 */ /* 0x000fe200078e00ff */
[----:B------:R-:W-:-:S03]  /*2400*/  IABS R56, R49 ;  /* 0x0000003100387213 */ /* 0x000fc60000000000 */
[----:B------:R-:W-:Y:S01]  /*2410*/  @!P5 IMAD.IADD R206, R206, 0x1, -R7 ;  /* 0x00000001ceced824 */ /* 0x000fe200078e0a07 */
[----:B------:R-:W-:Y:S01]  /*2420*/  ISETP.GT.U32.AND P5, PT, R7, R44, PT ;  /* 0x0000002c0700720c */ /* 0x000fe20003fa4070 */
[----:B------:R-:W-:Y:S02]  /*2430*/  IMAD.MOV R47, RZ, RZ, -R47 ;  /* 0x000000ffff2f7224 */ /* 0x000fe400078e0a2f */
[--C-:B------:R-:W-:Y:S01]  /*2440*/  @!P4 IMAD.IADD R209, R209, 0x1, -R7.reuse ;  /* 0x00000001d1d1c824 */ /* 0x100fe200078e0a07 */
[----:B------:R-:W-:Y:S01]  /*2450*/  ISETP.GE.AND P4, PT, R54, RZ, PT ;  /* 0x000000ff3600720c */ /* 0x000fe20003f86270 */
[----:B------:R-:W-:Y:S01]  /*2460*/  @!P6 IMAD.IADD R46, R46, 0x1, -R7 ;  /* 0x000000012e2ee824 */ /* 0x000fe200078e0a07 */
[----:B------:R-:W-:Y:S01]  /*2470*/  IABS R54, R59 ;  /* 0x0000003b00367213 */ /* 0x000fe20000000000 */
[----:B------:R-:W-:Y:S01]  /*2480*/  IMAD R50, R7, R47, R52 ;  /* 0x0000002f07327224 */ /* 0x000fe200078e0234 */
[----:B------:R-:W-:Y:S01]  /*2490*/  ISETP.GE.AND P6, PT, R55, RZ, PT ;  /* 0x000000ff3700720c */ /* 0x000fe20003fc6270 */
[----:B------:R-:W-:Y:S01]  /*24a0*/  IMAD.MOV.U32 R52, RZ, RZ, R45 ;  /* 0x000000ffff347224 */ /* 0x000fe200078e002d */
[----:B------:R-:W-:Y:S01]  /*24b0*/  LOP3.LUT R55, R4, 0xbc, RZ, 0xfc, !PT ;  /* 0x000000bc04377812 */ /* 0x000fe200078efcff */
[----:B------:R-:W-:Y:S01]  /*24c0*/  @!P0 IMAD.IADD R48, R48, 0x1, -R7 ;  /* 0x0000000130308824 */ /* 0x000fe200078e0a07 */
[----:B------:R-:W-:Y:S01]  /*24d0*/  ISETP.GT.U32.AND P0, PT, R7, R46, PT ;  /* 0x0000002e0700720c */ /* 0x000fe20003f04070 */
[----:B------:R-:W-:Y:S01]  /*24e0*/  IMAD.HI.U32 R45, R3, R52, RZ ;  /* 0x00000034032d7227 */ /* 0x000fe200078e00ff */
[----:B------:R-:W-:-:S03]  /*24f0*/  IABS R62, R55 ;  /* 0x00000037003e7213 */ /* 0x000fc60000000000 */
[----:B------:R-:W-:Y:S01]  /*2500*/  @!P5 IMAD.IADD R44, R44, 0x1, -R7 ;  /* 0x000000012c2cd824 */ /* 0x000fe200078e0a07 */
[C---:B------:R-:W-:Y:S01]  /*2510*/  ISETP.GT.U32.AND P5, PT, R7.reuse, R206, PT ;  /* 0x000000ce0700720c */ /* 0x040fe20003fa4070 */
[----:B------:R-:W-:Y:S02]  /*2520*/  IMAD.MOV R45, RZ, RZ, -R45 ;  /* 0x000000ffff2d7224 */ /* 0x000fe400078e0a2d */
[----:B------:R-:W-:Y:S01]  /*2530*/  @!P3 IMAD.MOV R209, RZ, RZ, -R209 ;  /* 0x000000ffffd1b224 */ /* 0x000fe200078e0ad1 */
[C---:B------:R-:W-:Y:S01]  /*2540*/  ISETP.GT.U32.AND P3, PT, R7.reuse, R44, PT ;  /* 0x0000002c0700720c */ /* 0x040fe20003f64070 */
[----:B------:R-:W-:Y:S02]  /*2550*/  IMAD R52, R7, R45, R52 ;  /* 0x0000002d07347224 */ /* 0x000fe400078e0234 */
[----:B------:R-:W-:Y:S02]  /*2560*/  @!P0 IMAD.IADD R46, R46, 0x1, -R7 ;  /* 0x000000012e2e8824 */ /* 0x000fe400078e0a07 */
[----:B------:R-:W-:Y:S01]  /*2570*/  IMAD.HI.U32 R45, R3, R56, RZ ;  /* 0x00000038032d7227 */ /* 0x000fe200078e00ff */
[----:B------:R-:W-:-:S03]  /*2580*/  ISETP.GT.U32.AND P0, PT, R7, R52, PT ;  /* 0x000000340700720c */ /* 0x000fc60003f04070 */
[----:B------:R-:W-:Y:S01]  /*2590*/  @!P5 IMAD.IADD R206, R206, 0x1, -R7 ;  /* 0x00000001ceced824 */ /* 0x000fe200078e0a07 */
[----:B------:R-:W-:Y:S01]  /*25a0*/  ISETP.GT.U32.AND P5, PT, R7, R50, PT ;  /* 0x000000320700720c */ /* 0x000fe20003fa4070 */
[----:B------:R-:W-:Y:S02]  /*25b0*/  IMAD.MOV R45, RZ, RZ, -R45 ;  /* 0x000000ffff2d7224 */ /* 0x000fe400078e0a2d */
[----:B------:R-:W-:Y:S01]  /*25c0*/  @!P4 IMAD.MOV R207, RZ, RZ, -R207 ;  /* 0x000000ffffcfc224 */ /* 0x000fe200078e0acf */
[----:B------:R-:W-:Y:S01]  /*25d0*/  ISETP.GE.AND P4, PT, R51, RZ, PT ;  /* 0x000000ff3300720c */ /* 0x000fe20003f86270 */
[----:B------:R-:W-:Y:S01]  /*25e0*/  IMAD R56, R7, R45, R56 ;  /* 0x0000002d07387224 */ /* 0x000fe200078e0238 */
[----:B------:R-:W-:Y:S01]  /*25f0*/  LOP3.LUT R51, R4, 0xb4, RZ, 0xfc, !PT ;  /* 0x000000b404337812 */ /* 0x000fe200078efcff */
[----:B------:R-:W-:-:S03]  /*2600*/  IMAD.HI.U32 R47, R3, R54, RZ ;  /* 0x00000036032f7227 */ /* 0x000fc600078e00ff */
[----:B------:R-:W-:Y:S01]  /*2610*/  IABS R58, R51 ;  /* 0x00000033003a7213 */ /* 0x000fe20000000000 */
[--C-:B------:R-:W-:Y:S01]  /*2620*/  @!P0 IMAD.IADD R52, R52, 0x1, -R7.reuse ;  /* 0x0000000134348824 */ /* 0x100fe200078e0a07 */
[C---:B------:R-:W-:Y:S01]  /*2630*/  ISETP.GT.U32.AND P0, PT, R7.reuse, R56, PT ;  /* 0x000000380700720c */ /* 0x040fe20003f04070 */
[--C-:B------:R-:W-:Y:S01]  /*2640*/  @!P5 IMAD.IADD R50, R50, 0x1, -R7.reuse ;  /* 0x000000013232d824 */ /* 0x100fe200078e0a07 */
[----:B------:R-:W-:Y:S01]  /*2650*/  ISETP.GT.U32.AND P5, PT, R7, R48, PT ;  /* 0x000000300700720c */ /* 0x000fe20003fa4070 */
[----:B------:R-:W-:Y:S01]  /*2660*/  @!P3 IMAD.IADD R44, R44, 0x1, -R7 ;  /* 0x000000012c2cb824 */ /* 0x000fe200078e0a07 */
[----:B------:R-:W-:Y:S01]  /*2670*/  ISETP.GE.AND P3, PT, R53, RZ, PT ;  /* 0x000000ff3500720c */ /* 0x000fe20003f66270 */
[----:B------:R-:W-:Y:S01]  /*2680*/  IMAD.MOV R47, RZ, RZ, -R47 ;  /* 0x000000ffff2f7224 */ /* 0x000fe200078e0a2f */
[----:B------:R-:W-:Y:S01]  /*2690*/  LOP3.LUT R53, R4, 0xb8, RZ, 0xfc, !PT ;  /* 0x000000b804357812 */ /* 0x000fe200078efcff */
[----:B------:R-:W-:-:S03]  /*26a0*/  IMAD.HI.U32 R45, R3, R58, RZ ;  /* 0x0000003a032d7227 */ /* 0x000fc600078e00ff */
[----:B------:R-:W-:Y:S01]  /*26b0*/  IABS R60, R53 ;  /* 0x00000035003c7213 */ /* 0x000fe20000000000 */
[----:B------:R-:W-:Y:S01]  /*26c0*/  @!P2 IMAD.MOV R44, RZ, RZ, -R44 ;  /* 0x000000ffff2ca224 */ /* 0x000fe200078e0a2c */
[C---:B------:R-:W-:Y:S01]  /*26d0*/  ISETP.GT.U32.AND P2, PT, R7.reuse, R52, PT ;  /* 0x000000340700720c */ /* 0x040fe20003f44070 */
[C---:B------:R-:W-:Y:S02]  /*26e0*/  IMAD R54, R7.reuse, R47, R54 ;  /* 0x0000002f07367224 */ /* 0x040fe400078e0236 */
[----:B------:R-:W-:Y:S02]  /*26f0*/  @!P0 IMAD.IADD R56, R56, 0x1, -R7 ;  /* 0x0000000138388824 */ /* 0x000fe400078e0a07 */
[----:B------:R-:W-:Y:S02]  /*2700*/  IMAD.MOV R45, RZ, RZ, -R45 ;  /* 0x000000ffff2d7224 */ /* 0x000fe400078e0a2d */
[----:B------:R-:W-:Y:S01]  /*2710*/  @!P1 IMAD.MOV R206, RZ, RZ, -R206 ;  /* 0x000000ffffce9224 */ /* 0x000fe200078e0ace */
[C---:B------:R-:W-:Y:S01]  /*2720*/  ISETP.GT.U32.AND P1, PT, R7.reuse, R50, PT ;  /* 0x000000320700720c */ /* 0x040fe20003f24070 */
[----:B------:R-:W-:Y:S01]  /*2730*/  @!P5 IMAD.IADD R48, R48, 0x1, -R7 ;  /* 0x000000013030d824 */ /* 0x000fe200078e0a07 */
[C---:B------:R-:W-:Y:S01]  /*2740*/  ISETP.GT.U32.AND P5, PT, R7.reuse, R54, PT ;  /* 0x000000360700720c */ /* 0x040fe20003fa4070 */
[C---:B------:R-:W-:Y:S01]  /*2750*/  IMAD R58, R7.reuse, R45, R58 ;  /* 0x0000002d073a7224 */ /* 0x040fe200078e023a */
[----:B------:R-:W-:Y:S01]  /*2760*/  ISETP.GT.U32.AND P0, PT, R7, R56, PT ;  /* 0x000000380700720c */ /* 0x000fe20003f04070 */
[----:B------:R-:W-:-:S04]  /*2770*/  IMAD.HI.U32 R45, R3, R62, RZ ;  /* 0x0000003e032d7227 */ /* 0x000fc800078e00ff */
[----:B------:R-:W-:Y:S02]  /*2780*/  IMAD.MOV R45, RZ, RZ, -R45 ;  /* 0x000000ffff2d7224 */ /* 0x000fe400078e0a2d */
[--C-:B------:R-:W-:Y:S01]  /*2790*/  @!P2 IMAD.IADD R52, R52, 0x1, -R7.reuse ;  /* 0x000000013434a824 */ /* 0x100fe200078e0a07 */
[C---:B------:R-:W-:Y:S01]  /*27a0*/  ISETP.GT.U32.AND P2, PT, R7.reuse, R58, PT ;  /* 0x0000003a0700720c */ /* 0x040fe20003f44070 */
[----:B------:R-:W-:Y:S02]  /*27b0*/  IMAD R62, R7, R45, R62 ;  /* 0x0000002d073e7224 */ /* 0x000fe400078e023e */
[--C-:B------:R-:W-:Y:S01]  /*27c0*/  @!P1 IMAD.IADD R50, R50, 0x1, -R7.reuse ;  /* 0x0000000132329824 */ /* 0x100fe200078e0a07 */
[----:B------:R-:W-:Y:S01]  /*27d0*/  ISETP.GE.AND P1, PT, R57, RZ, PT ;  /* 0x000000ff3900720c */ /* 0x000fe20003f26270 */
[--C-:B------:R-:W-:Y:S01]  /*27e0*/  @!P5 IMAD.IADD R54, R54, 0x1, -R7.reuse ;  /* 0x000000013636d824 */ /* 0x100fe200078e0a07 */
[----:B------:R-:W-:Y:S01]  /*27f0*/  LOP3.LUT R57, R4, 0xc0, RZ, 0xfc, !PT ;  /* 0x000000c004397812 */ /* 0x000fe200078efcff */
[----:B------:R-:W-:Y:S01]  /*2800*/  @!P0 IMAD.IADD R56, R56, 0x1, -R7 ;  /* 0x0000000138388824 */ /* 0x000fe200078e0a07 */
[----:B------:R-:W-:Y:S01]  /*2810*/  ISETP.GT.U32.AND P0, PT, R7, R62, PT ;  /* 0x0000003e0700720c */ /* 0x000fe20003f04070 */
[----:B------:R-:W-:Y:S01]  /*2820*/  @!P4 IMAD.MOV R46, RZ, RZ, -R46 ;  /* 0x000000ffff2ec224 */ /* 0x000fe200078e0a2e */
[----:B------:R-:W-:Y:S01]  /*2830*/  ISETP.GE.AND P5, PT, R59, RZ, PT ;  /* 0x000000ff3b00720c */ /* 0x000fe20003fa6270 */
[----:B------:R-:W-:Y:S01]  /*2840*/  IMAD.HI.U32 R47, R3, R60, RZ ;  /* 0x0000003c032f7227 */ /* 0x000fe200078e00ff */
[----:B------:R-:W-:-:S02]  /*2850*/  ISETP.GT.U32.AND P4, PT, R7, R54, PT ;  /* 0x000000360700720c */ /* 0x000fc40003f84070 */
[----:B------:R-:W-:Y:S01]  /*2860*/  IABS R64, R57 ;  /* 0x0000003900407213 */ /* 0x000fe20000000000 */
[----:B------:R-:W-:Y:S01]  /*2870*/  @!P2 IMAD.IADD R58, R58, 0x1, -R7 ;  /* 0x000000013a3aa824 */ /* 0x000fe200078e0a07 */
[----:B------:R-:W-:Y:S01]  /*2880*/  LOP3.LUT R59, R4, 0xc4, RZ, 0xfc, !PT ;  /* 0x000000c4043b7812 */ /* 0x000fe200078efcff */
[----:B------:R-:W-:Y:S01]  /*2890*/  IMAD.MOV R47, RZ, RZ, -R47 ;  /* 0x000000ffff2f7224 */ /* 0x000fe200078e0a2f */
[----:B------:R-:W-:Y:S01]  /*28a0*/  ISETP.GE.AND P2, PT, R49, RZ, PT ;  /* 0x000000ff3100720c */ /* 0x000fe20003f46270 */
[----:B------:R-:W-:Y:S01]  /*28b0*/  IMAD.HI.U32 R45, R3, R64, RZ ;  /* 0x00000040032d7227 */ /* 0x000fe200078e00ff */
[----:B------:R-:W-:-:S03]  /*28c0*/  IABS R66, R59 ;  /* 0x0000003b00427213 */ /* 0x000fc60000000000 */
[C---:B------:R-:W-:Y:S02]  /*28d0*/  IMAD R60, R7.reuse, R47, R60 ;  /* 0x0000002f073c7224 */ /* 0x040fe400078e023c */
[----:B------:R-:W-:Y:S02]  /*28e0*/  IMAD.MOV R47, RZ, RZ, -R45 ;  /* 0x000000ffff2f7224 */ /* 0x000fe400078e0a2d */
[----:B------:R-:W-:Y:S01]  /*28f0*/  @!P0 IMAD.IADD R62, R62, 0x1, -R7 ;  /* 0x000000013e3e8824 */ /* 0x000fe200078e0a07 */
[----:B------:R-:W-:Y:S01]  /*2900*/  ISETP.GT.U32.AND P0, PT, R7, R58, PT ;  /* 0x0000003a0700720c */ /* 0x000fe20003f04070 */
[----:B------:R-:W-:-:S04]  /*2910*/  IMAD.HI.U32 R45, R3, R66, RZ ;  /* 0x00000042032d7227 */ /* 0x000fc800078e00ff */
[----:B------:R-:W-:Y:S01]  /*2920*/  @!P4 IMAD.IADD R54, R54, 0x1, -R7 ;  /* 0x000000013636c824 */ /* 0x000fe200078e0a07 */
[C---:B------:R-:W-:Y:S01]  /*2930*/  ISETP.GT.U32.AND P4, PT, R7.reuse, R60, PT ;  /* 0x0000003c0700720c */ /* 0x040fe20003f84070 */
[----:B------:R-:W-:Y:S01]  /*2940*/  @!P6 IMAD.MOV R50, RZ, RZ, -R50 ;  /* 0x000000ffff32e224 */ /* 0x000fe200078e0a32 */
        /* <DEDUP_REMOVED lines=8> */
[----:B------:R-:W-:Y:S02]  /*29d0*/  IMAD.MOV R45, RZ, RZ, -R45 ;  /* 0x000000ffff2d7224 */ /* 0x000fe400078e0a2d */
[--C-:B------:R-:W-:Y:S01]  /*29e0*/  @!P4 IMAD.IADD R60, R60, 0x1, -R7.reuse ;  /* 0x000000013c3cc824 */ /* 0x100fe200078e0a07 */
[----:B------:R-:W-:Y:S01]  /*29f0*/  ISETP.GE.AND P4, PT, R51, RZ, PT ;  /* 0x000000ff3300720c */ /* 0x000fe20003f86270 */
[--C-:B------:R-:W-:Y:S01]  /*2a00*/  @!P6 IMAD.IADD R62, R62, 0x1, -R7.reuse ;  /* 0x000000013e3ee824 */ /* 0x100fe200078e0a07 */
[C---:B------:R-:W-:Y:S01]  /*2a10*/  LOP3.LUT R51, R4.reuse, 0xd4, RZ, 0xfc, !PT ;  /* 0x000000d404337812 */ /* 0x040fe200078efcff */
[C---:B------:R-:W-:Y:S01]  /*2a20*/  IMAD R68, R7.reuse, R45, R68 ;  /* 0x0000002d07447224 */ /* 0x040fe200078e0244 */
[C---:B------:R-:W-:Y:S01]  /*2a30*/  LOP3.LUT R45, R4.reuse, 0xcc, RZ, 0xfc, !PT ;  /* 0x000000cc042d7812 */ /* 0x040fe200078efcff */
[----:B------:R-:W-:Y:S01]  /*2a40*/  @!P3 IMAD.MOV R48, RZ, RZ, -R48 ;  /* 0x000000ffff30b224 */ /* 0x000fe200078e0a30 */
[C---:B------:R-:W-:Y:S01]  /*2a50*/  ISETP.GT.U32.AND P3, PT, R7.reuse, R60, PT ;  /* 0x0000003c0700720c */ /* 0x040fe20003f64070 */
[----:B------:R-:W-:Y:S01]  /*2a60*/  @!P2 IMAD.MOV R62, RZ, RZ, -R62 ;  /* 0x000000ffff3ea224 */ /* 0x000fe200078e0a3e */
[----:B------:R-:W-:Y:S01]  /*2a70*/  ISETP.GT.U32.AND P2, PT, R7, R68, PT ;  /* 0x000000440700720c */ /* 0x000fe20003f44070 */
[----:B------:R-:W-:Y:S01]  /*2a80*/  @!P5 IMAD.MOV R54, RZ, RZ, -R54 ;  /* 0x000000ffff36d224 */ /* 0x000fe200078e0a36 */
[----:B------:R-:W-:Y:S01]  /*2a90*/  ISETP.GE.AND P5, PT, R53, RZ, PT ;  /* 0x000000ff3500720c */ /* 0x000fe20003fa6270 */
[C---:B------:R-:W-:Y:S01]  /*2aa0*/  IMAD R64, R7.reuse, R47, R64 ;  /* 0x0000002f07407224 */ /* 0x040fe200078e0240 */
[----:B------:R-:W-:Y:S01]  /*2ab0*/  IABS R70, R45 ;  /* 0x0000002d00467213 */ /* 0x000fe20000000000 */
[----:B------:R-:W-:Y:S01]  /*2ac0*/  @!P1 IMAD.MOV R52, RZ, RZ, -R52 ;  /* 0x000000ffff349224 */ /* 0x000fe200078e0a34 */
[----:B------:R-:W-:Y:S01]  /*2ad0*/  LOP3.LUT R47, R4, 0xd0, RZ, 0xfc, !PT ;  /* 0x000000d0042f7812 */ /* 0x000fe200078efcff */
[----:B------:R-:W-:Y:S01]  /*2ae0*/  @!P0 IMAD.IADD R58, R58, 0x1, -R7 ;  /* 0x000000013a3a8824 */ /* 0x000fe200078e0a07 */
[----:B------:R-:W-:-:S02]  /*2af0*/  ISETP.GT.U32.AND P1, PT, R7, R64, PT ;  /* 0x000000400700720c */ /* 0x000fc40003f24070 */
[----:B------:R-:W-:Y:S01]  /*2b00*/  ISETP.GT.U32.AND P0, PT, R7, R66, PT ;  /* 0x000000420700720c */ /* 0x000fe20003f04070 */
[--C-:B------:R-:W-:Y:S01]  /*2b10*/  @!P3 IMAD.IADD R60, R60, 0x1, -R7.reuse ;  /* 0x000000013c3cb824 */ /* 0x100fe200078e0a07 */
[----:B------:R-:W-:Y:S01]  /*2b20*/  IABS R72, R47 ;  /* 0x0000002f00487213 */ /* 0x000fe20000000000 */
[--C-:B------:R-:W-:Y:S01]  /*2b30*/  @!P2 IMAD.IADD R68, R68, 0x1, -R7.reuse ;  /* 0x000000014444a824 */ /* 0x100fe200078e0a07 */
[----:B------:R-:W-:Y:S01]  /*2b40*/  IABS R74, R51 ;  /* 0x00000033004a7213 */ /* 0x000fe20000000000 */
[----:B------:R-:W-:Y:S01]  /*2b50*/  @!P5 IMAD.MOV R60, RZ, RZ, -R60 ;  /* 0x000000ffff3cd224 */ /* 0x000fe200078e0a3c */
[----:B------:R-:W-:Y:S01]  /*2b60*/  ISETP.GE.AND P5, PT, R45, RZ, PT ;  /* 0x000000ff2d00720c */ /* 0x000fe20003fa6270 */
[----:B------:R-:W-:Y:S01]  /*2b70*/  IMAD.HI.U32 R45, R3, R70, RZ ;  /* 0x00000046032d7227 */ /* 0x000fe200078e00ff */
[----:B------:R-:W-:Y:S02]  /*2b80*/  ISETP.GT.U32.AND P2, PT, R7, R68, PT ;  /* 0x000000440700720c */ /* 0x000fe40003f44070 */
[----:B------:R-:W-:Y:S01]  /*2b90*/  ISETP.GE.AND P3, PT, R57, RZ, PT ;  /* 0x000000ff3900720c */ /* 0x000fe20003f66270 */
[----:B------:R-:W-:Y:S01]  /*2ba0*/  @!P1 IMAD.IADD R64, R64, 0x1, -R7 ;  /* 0x0000000140409824 */ /* 0x000fe200078e0a07 */
[----:B------:R-:W-:Y:S01]  /*2bb0*/  ISETP.GE.AND P1, PT, R61, RZ, PT ;  /* 0x000000ff3d00720c */ /* 0x000fe20003f26270 */
[----:B------:R-:W-:Y:S01]  /*2bc0*/  IMAD.MOV R45, RZ, RZ, -R45 ;  /* 0x000000ffff2d7224 */ /* 0x000fe200078e0a2d */
[----:B------:R-:W-:Y:S01]  /*2bd0*/  LOP3.LUT R53, R4, 0xe0, RZ, 0xfc, !PT ;  /* 0x000000e004357812 */ /* 0x000fe200078efcff */
[----:B------:R-:W-:Y:S01]  /*2be0*/  @!P0 IMAD.IADD R66, R66, 0x1, -R7 ;  /* 0x0000000142428824 */ /* 0x000fe200078e0a07 */
[C---:B------:R-:W-:Y:S01]  /*2bf0*/  ISETP.GT.U32.AND P0, PT, R7.reuse, R64, PT ;  /* 0x000000400700720c */ /* 0x040fe20003f04070 */
[----:B------:R-:W-:Y:S01]  /*2c00*/  IMAD R20, R7, R45, R70 ;  /* 0x0000002d07147224 */ /* 0x000fe200078e0246 */
[----:B------:R-:W-:Y:S01]  /*2c10*/  IABS R80, R53 ;  /* 0x0000003500507213 */ /* 0x000fe20000000000 */
[----:B------:R-:W-:Y:S01]  /*2c20*/  IMAD.HI.U32 R49, R3, R74, RZ ;  /* 0x0000004a03317227 */ /* 0x000fe200078e00ff */
[----:B------:R-:W-:-:S02]  /*2c30*/  ISETP.GE.AND P6, PT, R59, RZ, PT ;  /* 0x000000ff3b00720c */ /* 0x000fc40003fc6270 */
[----:B------:R-:W-:Y:S01]  /*2c40*/  LOP3.LUT R57, R4, 0xe8, RZ, 0xfc, !PT ;  /* 0x000000e804397812 */ /* 0x000fe200078efcff */
[----:B------:R-:W-:Y:S01]  /*2c50*/  @!P2 IMAD.IADD R68, R68, 0x1, -R7 ;  /* 0x000000014444a824 */ /* 0x000fe200078e0a07 */
[----:B------:R-:W-:Y:S01]  /*2c60*/  ISETP.GT.U32.AND P2, PT, R7, R20, PT ;  /* 0x000000140700720c */ /* 0x000fe20003f44070 */
[----:B------:R-:W-:Y:S01]  /*2c70*/  IMAD.MOV R49, RZ, RZ, -R49 ;  /* 0x000000ffff317224 */ /* 0x000fe200078e0a31 */
[----:B------:R-:W-:Y:S01]  /*2c80*/  LOP3.LUT R45, R4, 0xdc, RZ, 0xfc, !PT ;  /* 0x000000dc042d7812 */ /* 0x000fe200078efcff */
[----:B------:R-:W-:Y:S01]  /*2c90*/  @!P1 IMAD.MOV R68, RZ, RZ, -R68 ;  /* 0x000000ffff449224 */ /* 0x000fe200078e0a44 */
[----:B------:R-:W-:Y:S01]  /*2ca0*/  IABS R84, R57 ;  /* 0x0000003900547213 */ /* 0x000fe20000000000 */
[----:B------:R-:W-:Y:S01]  /*2cb0*/  @!P0 IMAD.IADD R64, R64, 0x1, -R7 ;  /* 0x0000000140408824 */ /* 0x000fe200078e0a07 */
[----:B------:R-:W-:Y:S01]  /*2cc0*/  ISETP.GE.AND P0, PT, R47, RZ, PT ;  /* 0x000000ff2f00720c */ /* 0x000fe20003f06270 */
[----:B------:R-:W-:Y:S01]  /*2cd0*/  IMAD.HI.U32 R47, R3, R72, RZ ;  /* 0x00000048032f7227 */ /* 0x000fe200078e00ff */
[----:B------:R-:W-:-:S02]  /*2ce0*/  IABS R78, R45 ;  /* 0x0000002d004e7213 */ /* 0x000fc40000000000 */
[C---:B------:R-:W-:Y:S01]  /*2cf0*/  LOP3.LUT R59, R4.reuse, 0xf0, RZ, 0xfc, !PT ;  /* 0x000000f0043b7812 */ /* 0x040fe200078efcff */
[----:B------:R-:W-:Y:S01]  /*2d00*/  IMAD.MOV R47, RZ, RZ, -R47 ;  /* 0x000000ffff2f7224 */ /* 0x000fe200078e0a2f */
[----:B------:R-:W-:Y:S01]  /*2d10*/  LOP3.LUT R61, R4, 0xf4, RZ, 0xfc, !PT ;  /* 0x000000f4043d7812 */ /* 0x000fe200078efcff */
[----:B------:R-:W-:Y:S01]  /*2d20*/  @!P2 IMAD.IADD R20, R20, 0x1, -R7 ;  /* 0x000000011414a824 */ /* 0x000fe200078e0a07 */
[----:B------:R-:W-:Y:S01]  /*2d30*/  IABS R88, R59 ;  /* 0x0000003b00587213 */ /* 0x000fe20000000000 */
[C---:B------:R-:W-:Y:S01]  /*2d40*/  IMAD R72, R7.reuse, R47, R72 ;  /* 0x0000002f07487224 */ /* 0x040fe200078e0248 */
[----:B------:R-:W-:Y:S01]  /*2d50*/  IABS R90, R61 ;  /* 0x0000003d005a7213 */ /* 0x000fe20000000000 */
[C---:B------:R-:W-:Y:S01]  /*2d60*/  IMAD R74, R7.reuse, R49, R74 ;  /* 0x00000031074a7224 */ /* 0x040fe200078e024a */
[C---:B------:R-:W-:Y:S01]  /*2d70*/  ISETP.GT.U32.AND P2, PT, R7.reuse, R20, PT ;  /* 0x000000140700720c */ /* 0x040fe20003f44070 */
[----:B------:R-:W-:Y:S01]  /*2d80*/  @!P4 IMAD.MOV R58, RZ, RZ, -R58 ;  /* 0x000000ffff3ac224 */ /* 0x000fe200078e0a3a */
[C---:B------:R-:W-:Y:S01]  /*2d90*/  ISETP.GT.U32.AND P1, PT, R7.reuse, R72, PT ;  /* 0x000000480700720c */ /* 0x040fe20003f24070 */
[----:B------:R-:W-:Y:S01]  /*2da0*/  @!P3 IMAD.MOV R64, RZ, RZ, -R64 ;  /* 0x000000ffff40b224 */ /* 0x000fe200078e0a40 */
[----:B------:R-:W-:Y:S01]  /*2db0*/  ISETP.GT.U32.AND P4, PT, R7, R66, PT ;  /* 0x000000420700720c */ /* 0x000fe20003f84070 */
[----:B------:R-:W-:Y:S01]  /*2dc0*/  IMAD.HI.U32 R47, R3, R80, RZ ;  /* 0x00000050032f7227 */ /* 0x000fe200078e00ff */
[----:B------:R-:W-:-:S03]  /*2dd0*/  ISETP.GE.AND P3, PT, R17, RZ, PT ;  /* 0x000000ff1100720c */ /* 0x000fc60003f66270 */
[----:B------:R-:W-:-:S04]  /*2de0*/  IMAD.HI.U32 R17, R3, R76, RZ ;  /* 0x0000004c03117227 */ /* 0x000fc800078e00ff */
[--C-:B------:R-:W-:Y:S01]  /*2df0*/  @!P2 IMAD.IADD R20, R20, 0x1, -R7.reuse ;  /* 0x000000011414a824 */ /* 0x100fe200078e0a07 */
[----:B------:R-:W-:Y:S01]  /*2e00*/  ISETP.GT.U32.AND P2, PT, R7, R74, PT ;  /* 0x0000004a0700720c */ /* 0x000fe20003f44070 */
[----:B------:R-:W-:Y:S02]  /*2e10*/  @!P1 IMAD.IADD R72, R72, 0x1, -R7 ;  /* 0x0000000148489824 */ /* 0x000fe400078e0a07 */
[----:B------:R-:W-:Y:S02]  /*2e20*/  IMAD.MOV R17, RZ, RZ, -R17 ;  /* 0x000000ffff117224 */ /* 0x000fe400078e0a11 */
[----:B------:R-:W-:Y:S01]  /*2e30*/  IMAD.HI.U32 R49, R3, R82, RZ ;  /* 0x0000005203317227 */ /* 0x000fe200078e00ff */
[----:B------:R-:W-:-:S03]  /*2e40*/  ISETP.GT.U32.AND P1, PT, R7, R72, PT ;  /* 0x000000480700720c */ /* 0x000fc60003f24070 */
[----:B------:R-:W-:Y:S02]  /*2e50*/  IMAD R76, R7, R17, R76 ;  /* 0x00000011074c7224 */ /* 0x000fe400078e024c */
[----:B------:R-:W-:Y:S02]  /*2e60*/  IMAD.MOV R47, RZ, RZ, -R47 ;  /* 0x000000ffff2f7224 */ /* 0x000fe400078e0a2f */
[--C-:B------:R-:W-:Y:S02]  /*2e70*/  @!P2 IMAD.IADD R74, R74, 0x1, -R7.reuse ;  /* 0x000000014a4aa824 */ /* 0x100fe400078e0a07 */
[----:B------:R-:W-:Y:S01]  /*2e80*/  @!P4 IMAD.IADD R66, R66, 0x1, -R7 ;  /* 0x000000014242c824 */ /* 0x000fe200078e0a07 */
[----:B------:R-:W-:Y:S01]  /*2e90*/  ISETP.GE.AND P4, PT, R51, RZ, PT ;  /* 0x000000ff3300720c */ /* 0x000fe20003f86270 */
[----:B------:R-:W-:Y:S01]  /*2ea0*/  IMAD.HI.U32 R51, R3, R84, RZ ;  /* 0x0000005403337227 */ /* 0x000fe200078e00ff */
[----:B------:R-:W-:-:S03]  /*2eb0*/  ISETP.GT.U32.AND P2, PT, R7, R74, PT ;  /* 0x0000004a0700720c */ /* 0x000fc60003f44070 */
[----:B------:R-:W-:Y:S01]  /*2ec0*/  @!P1 IMAD.IADD R72, R72, 0x1, -R7 ;  /* 0x0000000148489824 */ /* 0x000fe200078e0a07 */
[C---:B------:R-:W-:Y:S01]  /*2ed0*/  ISETP.GT.U32.AND P1, PT, R7.reuse, R76, PT ;  /* 0x0000004c0700720c */ /* 0x040fe20003f24070 */
[----:B------:R-:W-:Y:S02]  /*2ee0*/  IMAD.MOV R49, RZ, RZ, -R49 ;  /* 0x000000ffff317224 */ /* 0x000fe400078e0a31 */
[----:B------:R-:W-:Y:S01]  /*2ef0*/  IMAD R80, R7, R47, R80 ;  /* 0x0000002f07507224 */ /* 0x000fe200078e0250 */
[----:B------:R-:W-:Y:S01]  /*2f00*/  LOP3.LUT R47, R4, 0xf8, RZ, 0xfc, !PT ;  /* 0x000000f8042f7812 */ /* 0x000fe200078efcff */
[----:B------:R-:W-:Y:S01]  /*2f10*/  @!P6 IMAD.MOV R66, RZ, RZ, -R66 ;  /* 0x000000ffff42e224 */ /* 0x000fe200078e0a42 */
[----:B------:R-:W-:Y:S01]  /*2f20*/  ISETP.GE.AND P6, PT, R45, RZ, PT ;  /* 0x000000ff2d00720c */ /* 0x000fe20003fc6270 */
[----:B------:R-:W-:-:S04]  /*2f30*/  IMAD.HI.U32 R45, R3, R78, RZ ;  /* 0x0000004e032d7227 */ /* 0x000fc800078e00ff */
[----:B------:R-:W-:Y:S02]  /*2f40*/  IMAD.MOV R51, RZ, RZ, -R51 ;  /* 0x000000ffff337224 */ /* 0x000fe400078e0a33 */
[C---:B------:R-:W-:Y:S01]  /*2f50*/  IMAD R82, R7.reuse, R49, R82 ;  /* 0x0000003107527224 */ /* 0x040fe200078e0252 */
[----:B------:R-:W-:Y:S01]  /*2f60*/  IABS R49, R47 ;  /* 0x0000002f00317213 */ /* 0x000fe20000000000 */
[----:B------:R-:W-:Y:S01]  /*2f70*/  @!P0 IMAD.MOV R72, RZ, RZ, -R72 ;  /* 0x000000ffff488224 */ /* 0x000fe200078e0a48 */
[C---:B------:R-:W-:Y:S01]  /*2f80*/  ISETP.GT.U32.AND P0, PT, R7.reuse, R80, PT ;  /* 0x000000500700720c */ /* 0x040fe20003f04070 */
[----:B------:R-:W-:Y:S02]  /*2f90*/  IMAD.MOV R45, RZ, RZ, -R45 ;  /* 0x000000ffff2d7224 */ /* 0x000fe400078e0a2d */
[C---:B------:R-:W-:Y:S01]  /*2fa0*/  IMAD R84, R7.reuse, R51, R84 ;  /* 0x0000003307547224 */ /* 0x040fe200078e0254 */
[----:B------:R-:W-:Y:S01]  /*2fb0*/  LOP3.LUT R51, R4, 0xec, RZ, 0xfc, !PT ;  /* 0x000000ec04337812 */ /* 0x000fe200078efcff */
[----:B------:R-:W-:Y:S01]  /*2fc0*/  @!P2 IMAD.IADD R74, R74, 0x1, -R7 ;  /* 0x000000014a4aa824 */ /* 0x000fe200078e0a07 */
[C---:B------:R-:W-:Y:S01]  /*2fd0*/  ISETP.GT.U32.AND P2, PT, R7.reuse, R82, PT ;  /* 0x000000520700720c */ /* 0x040fe20003f44070 */
[----:B------:R-:W-:Y:S01]  /*2fe0*/  IMAD R78, R7, R45, R78 ;  /* 0x0000002d074e7224 */ /* 0x000fe200078e024e */
[----:B------:R-:W-:Y:S01]  /*2ff0*/  IABS R86, R51 ;  /* 0x0000003300567213 */ /* 0x000fe20000000000 */
[----:B------:R-:W-:-:S02]  /*3000*/  IMAD.MOV.U32 R70, RZ, RZ, R20 ;  /* 0x000000ffff467224 */ /* 0x000fc400078e0014 */
[----:B------:R-:W-:Y:S01]  /*3010*/  @!P1 IMAD.IADD R76, R76, 0x1, -R7 ;  /* 0x000000014c4c9824 */ /* 0x000fe200078e0a07 */
[C---:B------:R-:W-:Y:S01]  /*3020*/  ISETP.GT.U32.AND P1, PT, R7.reuse, R84, PT ;  /* 0x000000540700720c */ /* 0x040fe20003f24070 */
[----:B------:R-:W-:Y:S01]  /*3030*/  @!P5 IMAD.MOV R70, RZ, RZ, -R70 ;  /* 0x000000ffff46d224 */ /* 0x000fe200078e0a46 */
[----:B------:R-:W-:Y:S01]  /*3040*/  ISETP.GT.U32.AND P5, PT, R7, R78, PT ;  /* 0x0000004e0700720c */ /* 0x000fe20003fa4070 */
[----:B------:R-:W-:-:S04]  /*3050*/  IMAD.HI.U32 R4, R3, R86, RZ ;  /* 0x0000005603047227 */ /* 0x000fc800078e00ff */
[----:B------:R-:W-:Y:S02]  /*3060*/  @!P0 IMAD.IADD R80, R80, 0x1, -R7 ;  /* 0x0000000150508824 */ /* 0x000fe400078e0a07 */
[----:B------:R-:W-:-:S04]  /*3070*/  IMAD.HI.U32 R17, R3, R88, RZ ;  /* 0x0000005803117227 */ /* 0x000fc800078e00ff */
[----:B------:R-:W-:-:S04]  /*3080*/  IMAD.HI.U32 R20, R3, R90, RZ ;  /* 0x0000005a03147227 */ /* 0x000fc800078e00ff */
[----:B------:R-:W-:Y:S02]  /*3090*/  IMAD.MOV R4, RZ, RZ, -R4 ;  /* 0x000000ffff047224 */ /* 0x000fe400078e0a04 */
[----:B------:R-:W-:Y:S01]  /*30a0*/  @!P2 IMAD.IADD R82, R82, 0x1, -R7 ;  /* 0x000000015252a824 */ /* 0x000fe200078e0a07 */
[C---:B------:R-:W-:Y:S01]  /*30b0*/  ISETP.GT.U32.AND P2, PT, R7.reuse, R80, PT ;  /* 0x000000500700720c */ /* 0x040fe20003f44070 */
[----:B------:R-:W-:Y:S02]  /*30c0*/  IMAD.MOV R17, RZ, RZ, -R17 ;  /* 0x000000ffff117224 */ /* 0x000fe400078e0a11 */
[----:B------:R-:W-:Y:S02]  /*30d0*/  IMAD.MOV R45, RZ, RZ, -R20 ;  /* 0x000000ffff2d7224 */ /* 0x000fe400078e0a14 */
[C---:B------:R-:W-:Y:S02]  /*30e0*/  IMAD R20, R7.reuse, R4, R86 ;  /* 0x0000000407147224 */ /* 0x040fe400078e0256 */
[----:B------:R-:W-:-:S02]  /*30f0*/  IMAD R86, R7, R17, R88 ;  /* 0x0000001107567224 */ /* 0x000fc400078e0258 */
[----:B------:R-:W-:Y:S01]  /*3100*/  @!P1 IMAD.IADD R84, R84, 0x1, -R7 ;  /* 0x0000000154549824 */ /* 0x000fe200078e0a07 */
[C---:B------:R-:W-:Y:S01]  /*3110*/  ISETP.GT.U32.AND P1, PT, R7.reuse, R82, PT ;  /* 0x000000520700720c */ /* 0x040fe20003f24070 */
[C---:B------:R-:W-:Y:S01]  /*3120*/  IMAD R88, R7.reuse, R45, R90 ;  /* 0x0000002d07587224 */ /* 0x040fe200078e025a */
[----:B------:R-:W-:Y:S01]  /*3130*/  IABS R45, R153 ;  /* 0x00000099002d7213 */ /* 0x000fe20000000000 */
[----:B------:R-:W-:Y:S02]  /*3140*/  IMAD.MOV.U32 R90, RZ, RZ, R49 ;  /* 0x000000ffff5a7224 */ /* 0x000fe400078e0031 */
[----:B------:R-:W-:Y:S01]  /*3150*/  @!P5 IMAD.IADD R78, R78, 0x1, -R7 ;  /* 0x000000014e4ed824 */ /* 0x000fe200078e0a07 */
[C---:B------:R-:W-:Y:S01]  /*3160*/  ISETP.GT.U32.AND P5, PT, R7.reuse, R76, PT ;  /* 0x0000004c0700720c */ /* 0x040fe20003fa4070 */
[----:B------:R-:W-:Y:S01]  /*3170*/  @!P4 IMAD.MOV R74, RZ, RZ, -R74 ;  /* 0x000000ffff4ac224 */ /* 0x000fe200078e0a4a */
[----:B------:R-:W-:Y:S01]  /*3180*/  ISETP.GT.U32.AND P4, PT, R7, R84, PT ;  /* 0x000000540700720c */ /* 0x000fe20003f84070 */
[----:B------:R-:W-:Y:S01]  /*3190*/  IMAD.HI.U32 R3, R3, R90, RZ ;  /* 0x0000005a03037227 */ /* 0x000fe200078e00ff */
[----:B------:R-:W-:-:S03]  /*31a0*/  ISETP.GT.U32.AND P0, PT, R7, R78, PT ;  /* 0x0000004e0700720c */ /* 0x000fc60003f04070 */
[----:B------:R-:W-:Y:S01]  /*31b0*/  @!P2 IMAD.IADD R80, R80, 0x1, -R7 ;  /* 0x000000015050a824 */ /* 0x000fe200078e0a07 */
[----:B------:R-:W-:Y:S01]  /*31c0*/  ISETP.GT.U32.AND P2, PT, R7, R88, PT ;  /* 0x000000580700720c */ /* 0x000fe20003f44070 */
[----:B------:R-:W-:Y:S02]  /*31d0*/  IMAD.MOV R3, RZ, RZ, -R3 ;  /* 0x000000ffff037224 */ /* 0x000fe400078e0a03 */
[----:B------:R-:W-:-:S04]  /*31e0*/  IMAD.HI.U32 R5, R5, R45, RZ ;  /* 0x0000002d05057227 */ /* 0x000fc800078e00ff */
[C---:B------:R-:W-:Y:S01]  /*31f0*/  IMAD R90, R7.reuse, R3, R90 ;  /* 0x00000003075a7224 */ /* 0x040fe200078e025a */
[----:B------:R-:W-:Y:S01]  /*3200*/  SHF.R.U32.HI R3, RZ, 0x6, R160 ;  /* 0x00000006ff037819 */ /* 0x000fe200000116a0 */
[----:B------:R-:W-:Y:S01]  /*3210*/  IMAD.MOV R5, RZ, RZ, -R5 ;  /* 0x000000ffff057224 */ /* 0x000fe200078e0a05 */
[----:B------:R-:W-:Y:S01]  /*3220*/  LOP3.LUT R160, R160, 0x1f, RZ, 0xc0, !PT ;  /* 0x0000001fa0a07812 */ /* 0x000fe200078ec0ff */
[----:B------:R-:W-:Y:S01]  /*3230*/  @!P4 IMAD.IADD R84, R84, 0x1, -R7 ;  /* 0x000000015454c824 */ /* 0x000fe200078e0a07 */
[----:B------:R-:W-:Y:S01]  /*3240*/  ISETP.GT.U32.AND P4, PT, R7, R90, PT ;  /* 0x0000005a0700720c */ /* 0x000fe20003f84070 */
[----:B------:R-:W-:Y:S01]  /*3250*/  IMAD R45, R8, R5, R45 ;  /* 0x00000005082d7224 */ /* 0x000fe200078e022d */
[----:B------:R-:W-:Y:S01]  /*3260*/  SGXT.U32 R3, R3, 0x1 ;  /* 0x000000010303781a */ /* 0x000fe20000000000 */
[--C-:B------:R-:W-:Y:S01]  /*3270*/  @!P5 IMAD.IADD R76, R76, 0x1, -R7.reuse ;  /* 0x000000014c4cd824 */ /* 0x100fe200078e0a07 */
[C---:B------:R-:W-:Y:S01]  /*3280*/  ISETP.GT.U32.AND P5, PT, R7.reuse, R20, PT ;  /* 0x000000140700720c */ /* 0x040fe20003fa4070 */
[--C-:B------:R-:W-:Y:S01]  /*3290*/  @!P0 IMAD.IADD R78, R78, 0x1, -R7.reuse ;  /* 0x000000014e4e8824 */ /* 0x100fe200078e0a07 */
[----:B------:R-:W-:Y:S01]  /*32a0*/  ISETP.GT.U32.AND P0, PT, R7, R86, PT ;  /* 0x000000560700720c */ /* 0x000fe20003f04070 */
[--C-:B------:R-:W-:Y:S01]  /*32b0*/  @!P1 IMAD.IADD R82, R82, 0x1, -R7.reuse ;  /* 0x0000000152529824 */ /* 0x100fe200078e0a07 */
[----:B------:R-:W2:Y:S01]  /*32c0*/  LDC.64 R4, c[0x0][0x230] ;  /* 0x00008c00ff047b82 */ /* 0x000ea20000000a00 */
[----:B------:R-:W-:Y:S01]  /*32d0*/  ISETP.GE.AND P1, PT, R53, RZ, PT ;  /* 0x000000ff3500720c */ /* 0x000fe20003f26270 */
[--C-:B------:R-:W-:Y:S01]  /*32e0*/  @!P2 IMAD.IADD R88, R88, 0x1, -R7.reuse ;  /* 0x000000015858a824 */ /* 0x100fe200078e0a07 */
[----:B------:R-:W-:Y:S01]  /*32f0*/  ISETP.GT.U32.AND P2, PT, R8, R45, PT ;  /* 0x0000002d0800720c */ /* 0x000fe20003f44070 */
[C---:B----4-:R-:W-:Y:S01]  /*3300*/  IMAD R180, R3.reuse, R158, RZ ;  /* 0x0000009e03b47224 */ /* 0x050fe200078e02ff */
[----:B------:R-:W-:Y:S01]  /*3310*/  LOP3.LUT R203, R3, 0x2, RZ, 0xfc, !PT ;  /* 0x0000000203cb7812 */ /* 0x000fe200078efcff */
[--C-:B------:R-:W-:Y:S01]  /*3320*/  @!P4 IMAD.IADD R90, R90, 0x1, -R7.reuse ;  /* 0x000000015a5ac824 */ /* 0x100fe200078e0a07 */
[----:B------:R-:W-:Y:S01]  /*3330*/  ISETP.GT.U32.AND P4, PT, R7, R88, PT ;  /* 0x000000580700720c */ /* 0x000fe20003f84070 */
[----:B------:R-:W-:Y:S01]  /*3340*/  @!P3 IMAD.MOV R76, RZ, RZ, -R76 ;  /* 0x000000ffff4cb224 */ /* 0x000fe200078e0a4c */
[----:B------:R-:W-:Y:S01]  /*3350*/  LOP3.LUT R228, R3, 0x4, RZ, 0xfc, !PT ;  /* 0x0000000403e47812 */ /* 0x000fe200078efcff */
[--C-:B------:R-:W-:Y:S01]  /*3360*/  @!P5 IMAD.IADD R20, R20, 0x1, -R7.reuse ;  /* 0x000000011414d824 */ /* 0x100fe200078e0a07 */
[----:B------:R-:W-:Y:S01]  /*3370*/  ISETP.GE.AND P5, PT, R55, RZ, PT ;  /* 0x000000ff3700720c */ /* 0x000fe20003fa6270 */
[--C-:B------:R-:W-:Y:S01]  /*3380*/  @!P0 IMAD.IADD R86, R86, 0x1, -R7.reuse ;  /* 0x0000000156568824 */ /* 0x100fe200078e0a07 */
[----:B------:R-:W-:Y:S01]  /*3390*/  ISETP.GE.AND P0, PT, R57, RZ, PT ;  /* 0x000000ff3900720c */ /* 0x000fe20003f06270 */
[----:B------:R-:W-:Y:S01]  /*33a0*/  @!P1 IMAD.MOV R80, RZ, RZ, -R80 ;  /* 0x000000ffff509224 */ /* 0x000fe200078e0a50 */
[----:B------:R-:W-:Y:S01]  /*33b0*/  ISETP.GT.U32.AND P1, PT, R7, R90, PT ;  /* 0x0000005a0700720c */ /* 0x000fe20003f24070 */
[----:B------:R-:W-:Y:S01]  /*33c0*/  @!P2 IMAD.IADD R45, R45, 0x1, -R8 ;  /* 0x000000012d2da824 */ /* 0x000fe200078e0a08 */
[C---:B------:R-:W-:Y:S01]  /*33d0*/  ISETP.GT.U32.AND P3, PT, R7.reuse, R20, PT ;  /* 0x000000140700720c */ /* 0x040fe20003f64070 */
[----:B------:R-:W-:Y:S01]  /*33e0*/  @!P6 IMAD.MOV R78, RZ, RZ, -R78 ;  /* 0x000000ffff4ee224 */ /* 0x000fe200078e0a4e */
[----:B------:R-:W-:Y:S01]  /*33f0*/  ISETP.GT.U32.AND P6, PT, R7, R86, PT ;  /* 0x000000560700720c */ /* 0x000fe20003fc4070 */
[----:B------:R-:W-:Y:S01]  /*3400*/  IMAD R179, R158, 0x2, R180 ;  /* 0x000000029eb37824 */ /* 0x000fe200078e02b4 */
[----:B------:R-:W-:Y:S01]  /*3410*/  ISETP.GT.U32.AND P2, PT, R8, R45, PT ;  /* 0x0000002d0800720c */ /* 0x000fe20003f44070 */
[----:B------:R-:W-:Y:S01]  /*3420*/  @!P4 IMAD.IADD R88, R88, 0x1, -R7 ;  /* 0x000000015858c824 */ /* 0x000fe200078e0a07 */
[----:B------:R-:W-:Y:S01]  /*3430*/  ISETP.GE.AND P4, PT, R47, RZ, PT ;  /* 0x000000ff2f00720c */ /* 0x000fe20003f86270 */
[----:B------:R-:W-:Y:S01]  /*3440*/  IMAD R178, R158, 0x2, R179 ;  /* 0x000000029eb27824 */ /* 0x000fe200078e02b3 */
[----:B------:R-:W-:Y:S01]  /*3450*/  LOP3.LUT R47, RZ, R154, RZ, 0x33, !PT ;  /* 0x0000009aff2f7212 */ /* 0x000fe200078e33ff */
[----:B--2---:R-:W-:Y:S01]  /*3460*/  VIADD R17, R4, 0x1f ;  /* 0x0000001f04117836 */ /* 0x004fe20000000000 */
[----:B------:R-:W-:Y:S01]  /*3470*/  LOP3.LUT R202, R3, 0x6, RZ, 0xfc, !PT ;  /* 0x0000000603ca7812 */ /* 0x000fe200078efcff */
[----:B------:R-:W-:Y:S01]  /*3480*/  IMAD R176, R158, 0x2, R178 ;  /* 0x000000029eb07824 */ /* 0x000fe200078e02b2 */
[----:B------:R-:W-:Y:S01]  /*3490*/  STL [R1+0x64], R180 ;  /* 0x000064b401007387 */ /* 0x000fe20000100800 */
[--C-:B------:R-:W-:Y:S01]  /*34a0*/  @!P1 IMAD.IADD R90, R90, 0x1, -R7.reuse ;  /* 0x000000015a5a9824 */ /* 0x100fe200078e0a07 */
[----:B------:R-:W-:Y:S01]  /*34b0*/  ISETP.GT.AND P1, PT, R17, 0x1f, PT ;  /* 0x0000001f1100780c */ /* 0x000fe20003f24270 */
[----:B------:R-:W-:Y:S01]  /*34c0*/  @!P5 IMAD.MOV R82, RZ, RZ, -R82 ;  /* 0x000000ffff52d224 */ /* 0x000fe200078e0a52 */
[----:B------:R-:W-:Y:S01]  /*34d0*/  ISETP.GE.AND P5, PT, R51, RZ, PT ;  /* 0x000000ff3300720c */ /* 0x000fe20003fa6270 */
[--C-:B------:R-:W-:Y:S01]  /*34e0*/  @!P3 IMAD.IADD R20, R20, 0x1, -R7.reuse ;  /* 0x000000011414b824 */ /* 0x100fe200078e0a07 */
[----:B------:R-:W-:Y:S01]  /*34f0*/  ISETP.GE.AND P3, PT, R59, RZ, PT ;  /* 0x000000ff3b00720c */ /* 0x000fe20003f66270 */
[----:B------:R-:W-:Y:S01]  /*3500*/  @!P6 IMAD.IADD R86, R86, 0x1, -R7 ;  /* 0x000000015656e824 */ /* 0x000fe200078e0a07 */
[----:B------:R-:W-:Y:S01]  /*3510*/  ISETP.GE.AND P6, PT, R61, RZ, PT ;  /* 0x000000ff3d00720c */ /* 0x000fe20003fc6270 */
[----:B------:R-:W-:Y:S01]  /*3520*/  IMAD R174, R158, 0x2, R176 ;  /* 0x000000029eae7824 */ /* 0x000fe200078e02b0 */
[----:B------:R-:W-:Y:S01]  /*3530*/  SEL R200, RZ, 0x4, !P1 ;  /* 0x00000004ffc87807 */ /* 0x000fe20004800000 */
[----:B------:R-:W-:Y:S01]  /*3540*/  @!P2 IMAD.IADD R45, R45, 0x1, -R8 ;  /* 0x000000012d2da824 */ /* 0x000fe200078e0a08 */
[----:B------:R-:W-:Y:S01]  /*3550*/  ISETP.NE.AND P2, PT, R154, RZ, PT ;  /* 0x000000ff9a00720c */ /* 0x000fe20003f45270 */
[----:B------:R-:W-:Y:S01]  /*3560*/  @!P0 IMAD.MOV R84, RZ, RZ, -R84 ;  /* 0x000000ffff548224 */ /* 0x000fe200078e0a54 */
[-C--:B------:R-:W-:Y:S01]  /*3570*/  ISETP.GE.AND P1, PT, R3, R4.reuse, PT ;  /* 0x000000040300720c */ /* 0x080fe20003f26270 */
[----:B------:R-:W-:Y:S01]  /*3580*/  IMAD R157, R158, 0x2, R174 ;  /* 0x000000029e9d7824 */ /* 0x000fe200078e02ae */
[----:B------:R-:W-:Y:S01]  /*3590*/  ISETP.GE.AND P0, PT, R203, R4, PT ;  /* 0x00000004cb00720c */ /* 0x000fe20003f06270 */
[----:B------:R-:W-:Y:S01]  /*35a0*/  IMAD.MOV.U32 R8, RZ, RZ, R20 ;  /* 0x000000ffff087224 */ /* 0x000fe200078e0014 */
[----:B------:R-:W-:Y:S01]  /*35b0*/  SEL R49, R200, RZ, !P1 ;  /* 0x000000ffc8317207 */ /* 0x000fe20004800000 */
[C---:B------:R-:W-:Y:S01]  /*35c0*/  IMAD R156, R158.reuse, 0x2, R157 ;  /* 0x000000029e9c7824 */ /* 0x040fe200078e029d */
[----:B------:R-:W-:Y:S01]  /*35d0*/  SEL R240, R47, R23, !P2 ;  /* 0x000000172ff07207 */ /* 0x000fe20005000000 */
[----:B------:R-:W-:Y:S01]  /*35e0*/  @!P5 IMAD.MOV R8, RZ, RZ, -R8 ;  /* 0x000000ffff08d224 */ /* 0x000fe200078e0a08 */
[----:B------:R-:W-:Y:S01]  /*35f0*/  ISETP.GE.AND P1, PT, R153, RZ, PT ;  /* 0x000000ff9900720c */ /* 0x000fe20003f26270 */
[----:B------:R-:W-:Y:S01]  /*3600*/  IMAD R155, R158, 0x2, R156 ;  /* 0x000000029e9b7824 */ /* 0x000fe200078e029c */
[----:B------:R-:W-:Y:S01]  /*3610*/  SEL R23, R200, RZ, !P0 ;  /* 0x000000ffc8177207 */ /* 0x000fe20004000000 */
[----:B------:R-:W-:Y:S01]  /*3620*/  @!P3 IMAD.MOV R86, RZ, RZ, -R86 ;  /* 0x000000ffff56b224 */ /* 0x000fe200078e0a56 */
[----:B------:R-:W-:Y:S01]  /*3630*/  ISETP.NE.AND P0, PT, R152, RZ, PT ;  /* 0x000000ff9800720c */ /* 0x000fe20003f05270 */
[----:B------:R-:W-:Y:S01]  /*3640*/  @!P6 IMAD.MOV R88, RZ, RZ, -R88 ;  /* 0x000000ffff58e224 */ /* 0x000fe200078e0a58 */
[C---:B------:R-:W-:Y:S01]  /*3650*/  SEL R250, R47.reuse, R10, !P2 ;  /* 0x0000000a2ffa7207 */ /* 0x040fe20005000000 */
[----:B------:R-:W-:Y:S01]  /*3660*/  @!P4 IMAD.MOV R90, RZ, RZ, -R90 ;  /* 0x000000ffff5ac224 */ /* 0x000fe200078e0a5a */
[C---:B------:R-:W-:Y:S01]  /*3670*/  SEL R252, R47.reuse, R9, !P2 ;  /* 0x000000092ffc7207 */ /* 0x040fe20005000000 */
[C---:B------:R-:W-:Y:S01]  /*3680*/  IMAD R154, R158.reuse, 0x2, R155 ;  /* 0x000000029e9a7824 */ /* 0x040fe200078e029b */
[C---:B------:R-:W-:Y:S01]  /*3690*/  SEL R251, R47.reuse, R11, !P2 ;  /* 0x0000000b2ffb7207 */ /* 0x040fe20005000000 */
[----:B------:R-:W-:Y:S01]  /*36a0*/  STL [R1+0x5c], R179 ;  /* 0x00005cb301007387 */ /* 0x000fe20000100800 */
[C---:B------:R-:W-:Y:S01]  /*36b0*/  SEL R249, R47.reuse, R12, !P2 ;  /* 0x0000000c2ff97207 */ /* 0x040fe20005000000 */
[----:B-1----:R-:W-:Y:S01]  /*36c0*/  IMAD R153, R158, 0x2, R154 ;  /* 0x000000029e997824 */ /* 0x002fe200078e029a */
[C---:B------:R-:W-:Y:S01]  /*36d0*/  SEL R248, R47.reuse, R13, !P2 ;  /* 0x0000000d2ff87207 */ /* 0x040fe20005000000 */
[----:B------:R-:W-:Y:S01]  /*36e0*/  @!P1 IMAD.MOV R45, RZ, RZ, -R45 ;  /* 0x000000ffff2d9224 */ /* 0x000fe200078e0a2d */
[C---:B------:R-:W-:Y:S01]  /*36f0*/  SEL R247, R47.reuse, R14, !P2 ;  /* 0x0000000e2ff77207 */ /* 0x040fe20005000000 */
[----:B------:R-:W-:Y:S01]  /*3700*/  STL [R1+0x58], R178 ;  /* 0x000058b201007387 */ /* 0x000fe20000100800 */
[----:B------:R-:W-:Y:S01]  /*3710*/  SEL R246, R47, R16, !P2 ;  /* 0x000000102ff67207 */ /* 0x000fe20005000000 */
[----:B------:R-:W-:Y:S01]  /*3720*/  IMAD.SHL.U32 R177, R157, 0x4, RZ ;  /* 0x000000049db17824 */ /* 0x000fe200078e00ff */
[C---:B------:R-:W-:Y:S01]  /*3730*/  SEL R245, R47.reuse, R15, !P2 ;  /* 0x0000000f2ff57207 */ /* 0x040fe20005000000 */
[----:B------:R-:W-:Y:S01]  /*3740*/  STL [R1+0x54], R176 ;  /* 0x000054b001007387 */ /* 0x000fe20000100800 */
[C---:B------:R-:W-:Y:S01]  /*3750*/  SEL R244, R47.reuse, R18, !P2 ;  /* 0x000000122ff47207 */ /* 0x040fe20005000000 */
[----:B------:R-:W-:Y:S01]  /*3760*/  IMAD.SHL.U32 R175, R156, 0x4, RZ ;  /* 0x000000049caf7824 */ /* 0x000fe200078e00ff */
[C---:B------:R-:W-:Y:S01]  /*3770*/  SEL R243, R47.reuse, R19, !P2 ;  /* 0x000000132ff37207 */ /* 0x040fe20005000000 */
[----:B------:R-:W-:Y:S01]  /*3780*/  STL [R1+0x60], R174 ;  /* 0x000060ae01007387 */ /* 0x000fe20000100800 */
[----:B------:R-:W-:Y:S01]  /*3790*/  SEL R242, R47, R21, !P2 ;  /* 0x000000152ff27207 */ /* 0x000fe20005000000 */
[----:B------:R-:W-:Y:S01]  /*37a0*/  IMAD.SHL.U32 R171, R155, 0x4, RZ ;  /* 0x000000049bab7824 */ /* 0x000fe200078e00ff */
[C---:B------:R-:W-:Y:S01]  /*37b0*/  SEL R241, R47.reuse, R22, !P2 ;  /* 0x000000162ff17207 */ /* 0x040fe20005000000 */
[----:B------:R-:W-:Y:S01]  /*37c0*/  IMAD.SHL.U32 R170, R154, 0x4, RZ ;  /* 0x000000049aaa7824 */ /* 0x000fe200078e00ff */
[----:B------:R-:W-:Y:S01]  /*37d0*/  SEL R10, R47, R8, !P2 ;  /* 0x000000082f0a7207 */ /* 0x000fe20005000000 */
[----:B------:R-:W-:Y:S01]  /*37e0*/  IMAD.SHL.U32 R169, R153, 0x4, RZ ;  /* 0x0000000499a97824 */ /* 0x000fe200078e00ff */
[----:B------:R-:W-:-:S02]  /*37f0*/  SEL R239, R47, R24, !P2 ;  /* 0x000000182fef7207 */ /* 0x000fc40005000000 */
[C---:B------:R-:W-:Y:S02]  /*3800*/  SEL R238, R47.reuse, R25, !P2 ;  /* 0x000000192fee7207 */ /* 0x040fe40005000000 */
[C---:B------:R-:W-:Y:S02]  /*3810*/  SEL R237, R47.reuse, R27, !P2 ;  /* 0x0000001b2fed7207 */ /* 0x040fe40005000000 */
[C---:B------:R-:W-:Y:S02]  /*3820*/  SEL R236, R47.reuse, R26, !P2 ;  /* 0x0000001a2fec7207 */ /* 0x040fe40005000000 */
[C---:B------:R-:W-:Y:S02]  /*3830*/  SEL R234, R47.reuse, R28, !P2 ;  /* 0x0000001c2fea7207 */ /* 0x040fe40005000000 */
[C---:B------:R-:W-:Y:S02]  /*3840*/  SEL R233, R47.reuse, R31, !P2 ;  /* 0x0000001f2fe97207 */ /* 0x040fe40005000000 */
        /* <DEDUP_REMOVED lines=43> */
[----:B------:R-:W-:Y:S02]  /*3b00*/  SEL R6, R47, R6, !P2 ;  /* 0x000000062f067207 */ /* 0x000fe40005000000 */
[----:B------:R-:W-:Y:S02]  /*3b10*/  ISETP.GE.AND P2, PT, R228, R4, PT ;  /* 0x00000004e400720c */ /* 0x000fe40003f46270 */
[----:B------:R-:W-:Y:S02]  /*3b20*/  ISETP.NE.U32.AND P4, PT, R23, RZ, PT ;  /* 0x000000ff1700720c */ /* 0x000fe40003f85070 */
[----:B------:R-:W-:Y:S01]  /*3b30*/  @!P0 LOP3.LUT R45, RZ, R152, RZ, 0x33, !PT ;  /* 0x00000098ff2d8212 */ /* 0x000fe200078e33ff */
[----:B------:R-:W-:Y:S01]  /*3b40*/  IMAD R152, R158, 0x2, R153 ;  /* 0x000000029e987824 */ /* 0x000fe200078e0299 */
[----:B------:R-:W-:Y:S02]  /*3b50*/  SEL R23, R200, RZ, !P2 ;  /* 0x000000ffc8177207 */ /* 0x000fe40005000000 */
[----:B------:R-:W-:Y:S01]  /*3b60*/  ISETP.GE.AND P3, PT, R202, R4, PT ;  /* 0x00000004ca00720c */ /* 0x000fe20003f66270 */
[----:B------:R-:W-:Y:S01]  /*3b70*/  IMAD R162, R45, R5, RZ ;  /* 0x000000052da27224 */ /* 0x000fe200078e02ff */
[----:B------:R-:W-:Y:S01]  /*3b80*/  ISETP.NE.U32.AND P1, PT, R23, RZ, PT ;  /* 0x000000ff1700720c */ /* 0x000fe20003f25070 */
[----:B------:R-:W-:Y:S01]  /*3b90*/  IMAD R23, R158, 0x2, R152 ;  /* 0x000000029e177824 */ /* 0x000fe200078e0298 */
[----:B------:R-:W-:Y:S01]  /*3ba0*/  SEL R24, R200, RZ, !P3 ;  /* 0x000000ffc8187207 */ /* 0x000fe20005800000 */
[----:B------:R-:W-:Y:S01]  /*3bb0*/  IMAD.SHL.U32 R163, R162, 0x4, RZ ;  /* 0x00000004a2a37824 */ /* 0x000fe200078e00ff */
[----:B------:R1:W-:Y:S01]  /*3bc0*/  STL [R1], R162 ;  /* 0x000000a201007387 */ /* 0x0003e20000100800 */
[----:B------:R-:W-:Y:S01]  /*3bd0*/  IMAD R5, R158, 0x2, R23 ;  /* 0x000000029e057824 */ /* 0x000fe200078e0217 */
[----:B------:R-:W-:-:S02]  /*3be0*/  LOP3.LUT R227, R3, 0x8, RZ, 0xfc, !PT ;  /* 0x0000000803e37812 */ /* 0x000fc400078efcff */
[----:B------:R-:W-:Y:S01]  /*3bf0*/  IADD3 R168, P0, R163, UR8, RZ ;  /* 0x00000008a3a87c10 */ /* 0x000fe2000ff1e0ff */
[C---:B------:R-:W-:Y:S01]  /*3c00*/  IMAD R25, R158.reuse, 0x2, R5 ;  /* 0x000000029e197824 */ /* 0x040fe200078e0205 */
[----:B------:R-:W-:Y:S01]  /*3c10*/  STL [R1+0x80], R177 ;  /* 0x000080b101007387 */ /* 0x000fe20000100800 */
[----:B------:R-:W-:Y:S02]  /*3c20*/  LOP3.LUT R161, R3, 0xa, RZ, 0xfc, !PT ;  /* 0x0000000a03a17812 */ /* 0x000fe400078efcff */
[----:B------:R-:W-:Y:S01]  /*3c30*/  IMAD R27, R158, 0x2, R25 ;  /* 0x000000029e1b7824 */ /* 0x000fe200078e0219 */
[----:B------:R-:W-:Y:S01]  /*3c40*/  LEA.HI.X.SX32 R28, R162, UR9, 0x2, P0 ;  /* 0x00000009a21c7c11 */ /* 0x000fe200080f16ff */
[----:B------:R2:W-:Y:S01]  /*3c50*/  STL [R1+0x4], R163 ;  /* 0x000004a301007387 */ /* 0x0005e20000100800 */
[-C--:B------:R-:W-:Y:S01]  /*3c60*/  LEA R166, P3, R5, R168.reuse, 0x2 ;  /* 0x000000a805a67211 */ /* 0x080fe200078610ff */
[----:B------:R-:W-:Y:S01]  /*3c70*/  IMAD R26, R158, 0x2, R27 ;  /* 0x000000029e1a7824 */ /* 0x000fe200078e021b */
[----:B-1----:R-:W-:Y:S01]  /*3c80*/  LEA R162, P6, R25, R168, 0x2 ;  /* 0x000000a819a27211 */ /* 0x002fe200078c10ff */
[----:B------:R-:W-:Y:S01]  /*3c90*/  STL [R1+0x7c], R175 ;  /* 0x00007caf01007387 */ /* 0x000fe20000100800 */
[----:B------:R-:W-:-:S02]  /*3ca0*/  LEA.HI.X.SX32 R167, R5, R28, 0x2, P3 ;  /* 0x0000001c05a77211 */ /* 0x000fc400018f16ff */
[-C--:B------:R-:W-:Y:S01]  /*3cb0*/  LEA R164, P0, R27, R168.reuse, 0x2 ;  /* 0x000000a81ba47211 */ /* 0x080fe200078010ff */
[----:B------:R-:W-:Y:S01]  /*3cc0*/  STL [R1+0x78], R171 ;  /* 0x000078ab01007387 */ /* 0x000fe20000100800 */
[C---:B------:R-:W-:Y:S02]  /*3cd0*/  LEA R190, P3, R180.reuse, R168, 0x2 ;  /* 0x000000a8b4be7211 */ /* 0x040fe400078610ff */
[-C--:B--2---:R-:W-:Y:S01]  /*3ce0*/  LEA.HI.X.SX32 R163, R25, R28.reuse, 0x2, P6 ;  /* 0x0000001c19a37211 */ /* 0x084fe200030f16ff */
[----:B------:R-:W-:Y:S01]  /*3cf0*/  STL [R1+0x74], R170 ;  /* 0x000074aa01007387 */ /* 0x000fe20000100800 */
[-C--:B------:R-:W-:Y:S02]  /*3d00*/  LEA.HI.X.SX32 R165, R27, R28.reuse, 0x2, P0 ;  /* 0x0000001c1ba57211 */ /* 0x080fe400000f16ff */
[----:B------:R-:W-:Y:S01]  /*3d10*/  LEA.HI.X.SX32 R191, R180, R28, 0x2, P3 ;  /* 0x0000001cb4bf7211 */ /* 0x000fe200018f16ff */
[----:B------:R1:W-:Y:S01]  /*3d20*/  STL [R1+0x70], R169 ;  /* 0x000070a901007387 */ /* 0x0003e20000100800 */
[----:B------:R-:W-:-:S02]  /*3d30*/  LEA R188, P6, R179, R168, 0x2 ;  /* 0x000000a8b3bc7211 */ /* 0x000fc400078c10ff */
[-C--:B------:R-:W-:Y:S02]  /*3d40*/  LEA R172, P0, R178, R168.reuse, 0x2 ;  /* 0x000000a8b2ac7211 */ /* 0x080fe400078010ff */
[----:B------:R-:W-:Y:S02]  /*3d50*/  LEA R180, P3, R176, R168, 0x2 ;  /* 0x000000a8b0b47211 */ /* 0x000fe400078610ff */
[-C--:B------:R-:W-:Y:S02]  /*3d60*/  LEA.HI.X.SX32 R189, R179, R28.reuse, 0x2, P6 ;  /* 0x0000001cb3bd7211 */ /* 0x080fe400030f16ff */
[-C--:B------:R-:W-:Y:S02]  /*3d70*/  LEA.HI.X.SX32 R173, R178, R28.reuse, 0x2, P0 ;  /* 0x0000001cb2ad7211 */ /* 0x080fe400000f16ff */
[----:B------:R-:W-:Y:S02]  /*3d80*/  LEA.HI.X.SX32 R181, R176, R28, 0x2, P3 ;  /* 0x0000001cb0b57211 */ /* 0x000fe400018f16ff */
[----:B------:R-:W-:-:S02]  /*3d90*/  LEA R186, P6, R174, R168, 0x2 ;  /* 0x000000a8aeba7211 */ /* 0x000fc400078c10ff */
[-C--:B------:R-:W-:Y:S02]  /*3da0*/  IADD3 R184, P0, R177, R168.reuse, RZ ;  /* 0x000000a8b1b87210 */ /* 0x080fe40007f1e0ff */
[----:B------:R-:W-:Y:S02]  /*3db0*/  IADD3 R182, P3, R175, R168, RZ ;  /* 0x000000a8afb67210 */ /* 0x000fe40007f7e0ff */
[-C--:B------:R-:W-:Y:S02]  /*3dc0*/  LEA.HI.X.SX32 R187, R174, R28.reuse, 0x2, P6 ;  /* 0x0000001caebb7211 */ /* 0x080fe400030f16ff */
[-C--:B------:R-:W-:Y:S02]  /*3dd0*/  LEA.HI.X.SX32 R185, R157, R28.reuse, 0x2, P0 ;  /* 0x0000001c9db97211 */ /* 0x080fe400000f16ff */
[----:B------:R-:W-:Y:S02]  /*3de0*/  LEA.HI.X.SX32 R183, R156, R28, 0x2, P3 ;  /* 0x0000001c9cb77211 */ /* 0x000fe400018f16ff */
[----:B------:R-:W-:-:S02]  /*3df0*/  IADD3 R178, P6, R171, R168, RZ ;  /* 0x000000a8abb27210 */ /* 0x000fc40007fde0ff */
[-C--:B------:R-:W-:Y:S02]  /*3e00*/  IADD3 R176, P0, R170, R168.reuse, RZ ;  /* 0x000000a8aab07210 */ /* 0x080fe40007f1e0ff */
[----:B------:R-:W-:Y:S01]  /*3e10*/  IADD3 R174, P3, R169, R168, RZ ;  /* 0x000000a8a9ae7210 */ /* 0x000fe20007f7e0ff */
[----:B-1----:R-:W-:Y:S01]  /*3e20*/  IMAD.SHL.U32 R169, R152, 0x4, RZ ;  /* 0x0000000498a97824 */ /* 0x002fe200078e00ff */
[----:B------:R-:W-:Y:S02]  /*3e30*/  ISETP.NE.U32.AND P5, PT, R49, RZ, PT ;  /* 0x000000ff3100720c */ /* 0x000fe40003fa5070 */
[----:B------:R-:W-:Y:S02]  /*3e40*/  ISETP.NE.U32.AND P2, PT, R24, RZ, PT ;  /* 0x000000ff1800720c */ /* 0x000fe40003f45070 */
[-C--:B------:R-:W-:Y:S01]  /*3e50*/  LEA.HI.X.SX32 R179, R155, R28.reuse, 0x2, P6 ;  /* 0x0000001c9bb37211 */ /* 0x080fe200030f16ff */
[----:B------:R-:W-:Y:S01]  /*3e60*/  STL [R1+0x6c], R169 ;  /* 0x00006ca901007387 */ /* 0x000fe20000100800 */
[----:B------:R-:W-:-:S02]  /*3e70*/  LEA.HI.X.SX32 R177, R154, R28, 0x2, P0 ;  /* 0x0000001c9ab17211 */ /* 0x000fc400000f16ff */
[----:B------:R-:W-:Y:S02]  /*3e80*/  LEA.HI.X.SX32 R175, R153, R28, 0x2, P3 ;  /* 0x0000001c99af7211 */ /* 0x000fe400018f16ff */
[----:B------:R-:W-:Y:S02]  /*3e90*/  ISETP.GE.AND P6, PT, R227, R4, PT ;  /* 0x00000004e300720c */ /* 0x000fe40003fc6270 */
[C---:B------:R-:W-:Y:S01]  /*3ea0*/  LEA R24, P0, R26.reuse, R168, 0x2 ;  /* 0x000000a81a187211 */ /* 0x040fe200078010ff */
[----:B------:R-:W-:Y:S01]  /*3eb0*/  @!PT LDS RZ, [RZ] ;  /* 0x00000000fffff984 */ /* 0x000fe20000000800 */
[----:B------:R-:W-:Y:S01]  /*3ec0*/  @!PT LDS RZ, [RZ] ;  /* 0x00000000fffff984 */ /* 0x000fe20000000800 */
[----:B------:R-:W-:Y:S01]  /*3ed0*/  @!PT LDS RZ, [RZ] ;  /* 0x00000000fffff984 */ /* 0x000fe20000000800 */
[----:B------:R1:W-:Y:S01]  /*3ee0*/  LDGSTS.E [R232+0x18000], desc[UR16][R190.64], P5 ;  /* 0x18000000bee87fae */ /* 0x0003e2000a921850 */
[----:B------:R-:W-:Y:S01]  /*3ef0*/  ISETP.GE.AND P3, PT, R161, R4, PT ;  /* 0x00000004a100720c */ /* 0x000fe20003f66270 */
[----:B------:R-:W-:Y:S01]  /*3f00*/  IMAD.SHL.U32 R161, R23, 0x4, RZ ;  /* 0x0000000417a17824 */ /* 0x000fe200078e00ff */
[----:B------:R-:W-:Y:S01]  /*3f10*/  LEA.HI.X.SX32 R25, R26, R28, 0x2, P0 ;  /* 0x0000001c1a197211 */ /* 0x000fe200000f16ff */
[----:B------:R2:W-:Y:S01]  /*3f20*/  LDGSTS.E [R232+0x18008], desc[UR16][R188.64], P4 ;  /* 0x18008000bce87fae */ /* 0x0005e2000a121850 */
[----:B------:R-:W-:-:S02]  /*3f30*/  SEL R5, R200, RZ, !P6 ;  /* 0x000000ffc8057207 */ /* 0x000fc40007000000 */
[----:B------:R-:W-:Y:S01]  /*3f40*/  LOP3.LUT R0, R3, 0xc, RZ, 0xfc, !PT ;  /* 0x0000000c03007812 */ /* 0x000fe200078efcff */
[----:B------:R3:W-:Y:S01]  /*3f50*/  STL [R1+0x68], R161 ;  /* 0x000068a101007387 */ /* 0x0007e20000100800 */
[-C--:B------:R-:W-:Y:S02]  /*3f60*/  IADD3 R170, P6, R169, R168.reuse, RZ ;  /* 0x000000a8a9aa7210 */ /* 0x080fe40007fde0ff */
[----:B------:R-:W-:Y:S02]  /*3f70*/  SEL R26, R200, RZ, !P3 ;  /* 0x000000ffc81a7207 */ /* 0x000fe40005800000 */
[----:B------:R-:W-:Y:S02]  /*3f80*/  IADD3 R168, P3, R161, R168, RZ ;  /* 0x000000a8a1a87210 */ /* 0x000fe40007f7e0ff */
[----:B------:R-:W-:Y:S02]  /*3f90*/  ISETP.GE.AND P0, PT, R0, R4, PT ;  /* 0x000000040000720c */ /* 0x000fe40003f06270 */
[----:B------:R-:W-:-:S02]  /*3fa0*/  LOP3.LUT R212, R3, 0x10, RZ, 0xfc, !PT ;  /* 0x0000001003d47812 */ /* 0x000fc400078efcff */
[C---:B---3--:R-:W-:Y:S02]  /*3fb0*/  LOP3.LUT R161, R3.reuse, 0xe, RZ, 0xfc, !PT ;  /* 0x0000000e03a17812 */ /* 0x048fe400078efcff */
[----:B------:R-:W-:Y:S02]  /*3fc0*/  LOP3.LUT R201, R3, 0x12, RZ, 0xfc, !PT ;  /* 0x0000001203c97812 */ /* 0x000fe400078efcff */
[-C--:B------:R-:W-:Y:S02]  /*3fd0*/  ISETP.GE.AND P5, PT, R161, R4.reuse, PT ;  /* 0x00000004a100720c */ /* 0x080fe40003fa6270 */
[----:B------:R-:W-:Y:S02]  /*3fe0*/  LOP3.LUT R161, R2, 0x10, RZ, 0x3c, !PT ;  /* 0x0000001002a17812 */ /* 0x000fe400078e3cff */
[----:B------:R-:W-:Y:S02]  /*3ff0*/  SEL R27, R200, RZ, !P0 ;  /* 0x000000ffc81b7207 */ /* 0x000fe40004000000 */
[----:B------:R-:W-:Y:S01]  /*4000*/  ISETP.NE.U32.AND P0, PT, R5, RZ, PT ;  /* 0x000000ff0500720c */ /* 0x000fe20003f05070 */
[----:B------:R3:W-:Y:S01]  /*4010*/  STL [R1+0xf4], R161 ;  /* 0x0000f4a101007387 */ /* 0x0007e20000100800 */
[----:B------:R-:W-:Y:S01]  /*4020*/  ISETP.GE.AND P4, PT, R212, R4, PT ;  /* 0x00000004d400720c */ /* 0x000fe20003f86270 */
[----:B------:R-:W-:Y:S01]  /*4030*/  VIADD R226, R161, UR7 ;  /* 0x00000007a1e27c36 */ /* 0x000fe20008000000 */
[----:B------:R-:W-:-:S02]  /*4040*/  SEL R5, R200, RZ, !P5 ;  /* 0x000000ffc8057207 */ /* 0x000fc40006800000 */
[----:B------:R-:W-:Y:S02]  /*4050*/  LEA.HI.X.SX32 R171, R152, R28, 0x2, P6 ;  /* 0x0000001c98ab7211 */ /* 0x000fe400030f16ff */
[----:B------:R-:W-:Y:S01]  /*4060*/  ISETP.GE.AND P5, PT, R201, R4, PT ;  /* 0x00000004c900720c */ /* 0x000fe20003fa6270 */
[----:B------:R-:W-:Y:S01]  /*4070*/  LDGSTS.E [R226+0x18000], desc[UR16][R172.64], P1 ;  /* 0x18000000ace27fae */ /* 0x000fe20008921850 */
[----:B------:R-:W-:Y:S02]  /*4080*/  ISETP.NE.U32.AND P6, PT, R26, RZ, PT ;  /* 0x000000ff1a00720c */ /* 0x000fe40003fc5070 */
[----:B------:R-:W-:Y:S01]  /*4090*/  SEL R26, R200, RZ, !P4 ;  /* 0x000000ffc81a7207 */ /* 0x000fe20006000000 */
[----:B------:R-:W-:Y:S01]  /*40a0*/  LDGSTS.E [R226+0x18008], desc[UR16][R180.64], P2 ;  /* 0x18008000b4e27fae */ /* 0x000fe20009121850 */
[----:B---3--:R-:W-:Y:S02]  /*40b0*/  LOP3.LUT R161, R2, 0x20, RZ, 0x3c, !PT ;  /* 0x0000002002a17812 */ /* 0x008fe400078e3cff */
[----:B------:R-:W-:-:S02]  /*40c0*/  ISETP.NE.U32.AND P4, PT, R5, RZ, PT ;  /* 0x000000ff0500720c */ /* 0x000fc40003f85070 */
[----:B------:R-:W-:Y:S01]  /*40d0*/  SEL R5, R200, RZ, !P5 ;  /* 0x000000ffc8057207 */ /* 0x000fe20006800000 */
[----:B------:R-:W-:Y:S01]  /*40e0*/  VIADD R224, R161, UR7 ;  /* 0x00000007a1e07c36 */ /* 0x000fe20008000000 */
[----:B------:R-:W-:Y:S01]  /*40f0*/  LEA.HI.X.SX32 R169, R23, R28, 0x2, P3 ;  /* 0x0000001c17a97211 */ /* 0x000fe200018f16ff */
[----:B------:R-:W-:Y:S01]  /*4100*/  STL [R1+0xf0], R161 ;  /* 0x0000f0a101007387 */ /* 0x000fe20000100800 */
[----:B------:R-:W-:Y:S02]  /*4110*/  ISETP.NE.U32.AND P1, PT, R5, RZ, PT ;  /* 0x000000ff0500720c */ /* 0x000fe40003f25070 */
[----:B------:R-:W-:Y:S01]  /*4120*/  LOP3.LUT R220, R3, 0x14, RZ, 0xfc, !PT ;  /* 0x0000001403dc7812 */ /* 0x000fe200078efcff */
[----:B------:R-:W-:Y:S01]  /*4130*/  LDGSTS.E [R224+0x18000], desc[UR16][R186.64], P0 ;  /* 0x18000000bae07fae */ /* 0x000fe20008121850 */
[----:B------:R-:W-:Y:S02]  /*4140*/  LOP3.LUT R5, R2, 0x30, RZ, 0x3c, !PT ;  /* 0x0000003002057812 */ /* 0x000fe400078e3cff */
[----:B------:R-:W-:Y:S01]  /*4150*/  ISETP.NE.U32.AND P3, PT, R27, RZ, PT ;  /* 0x000000ff1b00720c */ /* 0x000fe20003f65070 */
[----:B------:R-:W-:Y:S01]  /*4160*/  LDGSTS.E [R224+0x18008], desc[UR16][R184.64], P6 ;  /* 0x18008000b8e07fae */ /* 0x000fe2000b121850 */
[----:B------:R-:W-:-:S02]  /*4170*/  ISETP.NE.U32.AND P5, PT, R26, RZ, PT ;  /* 0x000000ff1a00720c */ /* 0x000fc40003fa5070 */
[-C--:B------:R-:W-:Y:S01]  /*4180*/  ISETP.GE.AND P0, PT, R220, R4.reuse, PT ;  /* 0x00000004dc00720c */ /* 0x080fe20003f06270 */
[----:B------:R3:W-:Y:S01]  /*4190*/  STL [R1+0xec], R5 ;  /* 0x0000ec0501007387 */ /* 0x0007e20000100800 */
[----:B------:R-:W-:Y:S01]  /*41a0*/  VIADD R220, R5, UR7 ;  /* 0x0000000705dc7c36 */ /* 0x000fe20008000000 */
[C---:B------:R-:W-:Y:S02]  /*41b0*/  LOP3.LUT R216, R3.reuse, 0x16, RZ, 0xfc, !PT ;  /* 0x0000001603d87812 */ /* 0x040fe400078efcff */
[C---:B------:R-:W-:Y:S02]  /*41c0*/  LOP3.LUT R235, R3.reuse, 0x18, RZ, 0xfc, !PT ;  /* 0x0000001803eb7812 */ /* 0x040fe400078efcff */
[----:B------:R-:W-:Y:S02]  /*41d0*/  ISETP.GE.AND P6, PT, R216, R4, PT ;  /* 0x00000004d800720c */ /* 0x000fe40003fc6270 */
[----:B------:R-:W-:Y:S01]  /*41e0*/  LOP3.LUT R212, R3, 0x1a, RZ, 0xfc, !PT ;  /* 0x0000001a03d47812 */ /* 0x000fe200078efcff */
[----:B------:R-:W-:Y:S01]  /*41f0*/  LDGSTS.E [R220+0x18000], desc[UR16][R182.64], P3 ;  /* 0x18000000b6dc7fae */ /* 0x000fe20009921850 */
[----:B---3--:R-:W-:-:S02]  /*4200*/  LOP3.LUT R5, R2, 0x40, RZ, 0x3c, !PT ;  /* 0x0000004002057812 */ /* 0x008fc400078e3cff */
[C---:B------:R-:W-:Y:S01]  /*4210*/  LOP3.LUT R201, R3.reuse, 0x1c, RZ, 0xfc, !PT ;  /* 0x0000001c03c97812 */ /* 0x040fe200078efcff */
[----:B------:R-:W-:Y:S01]  /*4220*/  LDGSTS.E [R220+0x18008], desc[UR16][R178.64], P4 ;  /* 0x18008000b2dc7fae */ /* 0x000fe2000a121850 */
[----:B------:R-:W-:Y:S01]  /*4230*/  LOP3.LUT R161, R3, 0x1e, RZ, 0xfc, !PT ;  /* 0x0000001e03a17812 */ /* 0x000fe200078efcff */
[----:B------:R-:W-:Y:S01]  /*4240*/  VIADD R216, R5, UR7 ;  /* 0x0000000705d87c36 */ /* 0x000fe20008000000 */
[-C--:B------:R-:W-:Y:S01]  /*4250*/  ISETP.GE.AND P2, PT, R160, R4.reuse, PT ;  /* 0x00000004a000720c */ /* 0x080fe20003f46270 */
[----:B------:R3:W-:Y:S01]  /*4260*/  STL [R1+0xe8], R5 ;  /* 0x0000e80501007387 */ /* 0x0007e20000100800 */
[-C--:B------:R-:W-:Y:S02]  /*4270*/  ISETP.GE.AND P3, PT, R235, R4.reuse, PT ;  /* 0x00000004eb00720c */ /* 0x080fe40003f66270 */
[-C--:B------:R-:W-:Y:S01]  /*4280*/  ISETP.GE.AND P4, PT, R212, R4.reuse, PT ;  /* 0x00000004d400720c */ /* 0x080fe20003f86270 */
[----:B------:R-:W-:Y:S01]  /*4290*/  LDGSTS.E [R216+0x18000], desc[UR16][R176.64], P5 ;  /* 0x18000000b0d87fae */ /* 0x000fe2000a921850 */
[----:B------:R-:W-:-:S02]  /*42a0*/  ISETP.GE.AND P5, PT, R161, R4, PT ;  /* 0x00000004a100720c */ /* 0x000fc40003fa6270 */
[----:B------:R-:W-:Y:S01]  /*42b0*/  LOP3.LUT R161, R2, 0x50, RZ, 0x3c, !PT ;  /* 0x0000005002a17812 */ /* 0x000fe200078e3cff */
[----:B------:R-:W-:Y:S01]  /*42c0*/  LDGSTS.E [R216+0x18008], desc[UR16][R174.64], P1 ;  /* 0x18008000aed87fae */ /* 0x000fe20008921850 */
[C---:B------:R-:W-:Y:S02]  /*42d0*/  SEL R26, R200.reuse, RZ, !P2 ;  /* 0x000000ffc81a7207 */ /* 0x040fe40005000000 */
[C---:B---3--:R-:W-:Y:S01]  /*42e0*/  SEL R5, R200.reuse, RZ, !P0 ;  /* 0x000000ffc8057207 */ /* 0x048fe20004000000 */
[----:B------:R-:W-:Y:S01]  /*42f0*/  STL [R1+0xe4], R161 ;  /* 0x0000e4a101007387 */ /* 0x000fe20000100800 */
[----:B------:R-:W-:Y:S01]  /*4300*/  ISETP.GE.AND P0, PT, R201, R4, PT ;  /* 0x00000004c900720c */ /* 0x000fe20003f06270 */
[----:B------:R-:W-:Y:S01]  /*4310*/  VIADD R212, R161, UR7 ;  /* 0x00000007a1d47c36 */ /* 0x000fe20008000000 */
[----:B------:R-:W-:Y:S02]  /*4320*/  SEL R4, R200, RZ, !P6 ;  /* 0x000000ffc8047207 */ /* 0x000fe40007000000 */
[----:B------:R-:W-:-:S02]  /*4330*/  ISETP.NE.U32.AND P6, PT, R5, RZ, PT ;  /* 0x000000ff0500720c */ /* 0x000fc40003fc5070 */
[----:B------:R-:W-:Y:S02]  /*4340*/  SEL R5, R200, RZ, !P3 ;  /* 0x000000ffc8057207 */ /* 0x000fe40005800000 */
[----:B------:R-:W-:Y:S02]  /*4350*/  ISETP.NE.U32.AND P3, PT, R4, RZ, PT ;  /* 0x000000ff0400720c */ /* 0x000fe40003f65070 */
[----:B------:R-:W-:Y:S02]  /*4360*/  SEL R4, R200, RZ, !P4 ;  /* 0x000000ffc8047207 */ /* 0x000fe40006000000 */
[----:B------:R-:W-:Y:S01]  /*4370*/  ISETP.NE.U32.AND P4, PT, R5, RZ, PT ;  /* 0x000000ff0500720c */ /* 0x000fe20003f85070 */
[----:B------:R-:W-:Y:S01]  /*4380*/  IMAD R5, R160, R159, RZ ;  /* 0x0000009fa0057224 */ /* 0x000fe200078e02ff */
[----:B------:R-:W-:Y:S02]  /*4390*/  ISETP.NE.U32.AND P1, PT, R4, RZ, PT ;  /* 0x000000ff0400720c */ /* 0x000fe40003f25070 */
[----:B------:R-:W-:Y:S01]  /*43a0*/  SEL R4, R200, RZ, !P0 ;  /* 0x000000ffc8047207 */ /* 0x000fe20004000000 */
[----:B------:R-:W-:Y:S01]  /*43b0*/  LDGSTS.E [R212+0x18000], desc[UR16][R170.64], P6 ;  /* 0x18000000aad47fae */ /* 0x000fe2000b121850 */
[----:B------:R-:W-:-:S02]  /*43c0*/  ISETP.GE.AND P0, PT, R3, UR4, PT ;  /* 0x0000000403007c0c */ /* 0x000fc4000bf06270 */
[----:B------:R-:W-:Y:S01]  /*43d0*/  LOP3.LUT R3, R2, 0x60, RZ, 0x3c, !PT ;  /* 0x0000006002037812 */ /* 0x000fe200078e3cff */
[----:B------:R-:W-:Y:S01]  /*43e0*/  LDGSTS.E [R212+0x18008], desc[UR16][R168.64], P3 ;  /* 0x18008000a8d47fae */ /* 0x000fe20009921850 */
[----:B------:R-:W-:Y:S02]  /*43f0*/  SEL R200, R200, RZ, !P5 ;  /* 0x000000ffc8c87207 */ /* 0x000fe40006800000 */
[----:B------:R-:W-:Y:S01]  /*4400*/  ISETP.NE.U32.AND P5, PT, R4, RZ, PT ;  /* 0x000000ff0400720c */ /* 0x000fe20003fa5070 */
[----:B------:R3:W-:Y:S01]  /*4410*/  STL [R1+0xe0], R3 ;  /* 0x0000e00301007387 */ /* 0x0007e20000100800 */
[----:B------:R-:W-:Y:S01]  /*4420*/  VIADD R201, R3, UR7 ;  /* 0x0000000703c97c36 */ /* 0x000fe20008000000 */
[----:B------:R-:W-:Y:S01]  /*4430*/  ISETP.NE.U32.AND P2, PT, R26, RZ, PT ;  /* 0x000000ff1a00720c */ /* 0x000fe20003f45070 */
[----:B------:R-:W-:Y:S01]  /*4440*/  IMAD.SHL.U32 R4, R5, 0x4, RZ ;  /* 0x0000000405047824 */ /* 0x000fe200078e00ff */
[----:B------:R-:W-:Y:S02]  /*4450*/  SEL R26, RZ, 0x4, P0 ;  /* 0x00000004ff1a7807 */ /* 0x000fe40000000000 */
[----:B------:R-:W-:Y:S01]  /*4460*/  ISETP.GT.AND P0, PT, R17, 0x3f, PT ;  /* 0x0000003f1100780c */ /* 0x000fe20003f04270 */
[----:B------:R-:W-:Y:S01]  /*4470*/  IMAD R251, R251, UR5, RZ ;  /* 0x00000005fbfb7c24 */ /* 0x000fe2000f8e02ff */
[----:B---3--:R-:W3:Y:S01]  /*4480*/  LDL R3, [R1+0x4c] ;  /* 0x00004c0001037983 */ /* 0x008ee20000100800 */
[----:B------:R-:W-:Y:S01]  /*4490*/  IADD3 R160, P3, R4, UR10, RZ ;  /* 0x0000000a04a07c10 */ /* 0x000fe2000ff7e0ff */
[----:B------:R-:W-:Y:S01]  /*44a0*/  IMAD R252, R252, UR5, RZ ;  /* 0x00000005fcfc7c24 */ /* 0x000fe2000f8e02ff */
[----:B------:R-:W-:Y:S01]  /*44b0*/  SEL R26, R26, RZ, P0 ;  /* 0x000000ff1a1a7207 */ /* 0x000fe20000000000 */
[----:B------:R-:W-:Y:S01]  /*44c0*/  LDGSTS.E [R201+0x18000], desc[UR16][R166.64], P4 ;  /* 0x18000000a6c97fae */ /* 0x000fe2000a121850 */
[----:B------:R-:W-:Y:S01]  /*44d0*/  LEA.HI.X.SX32 R161, R5, UR11, 0x2, P3 ;  /* 0x0000000b05a17c11 */ /* 0x000fe200098f16ff */
[----:B------:R-:W-:Y:S01]  /*44e0*/  IMAD R249, R249, UR5, RZ ;  /* 0x00000005f9f97c24 */ /* 0x000fe2000f8e02ff */
[----:B------:R-:W-:Y:S01]  /*44f0*/  ISETP.NE.U32.AND P4, PT, R26, RZ, PT ;  /* 0x000000ff1a00720c */ /* 0x000fe20003f85070 */
[----:B------:R-:W-:Y:S01]  /*4500*/  LDGSTS.E [R201+0x18008], desc[UR16][R162.64], P1 ;  /* 0x18008000a2c97fae */ /* 0x000fe20008921850 */
[-C--:B------:R-:W-:Y:S01]  /*4510*/  LEA R28, P3, R251, R160.reuse, 0x2 ;  /* 0x000000a0fb1c7211 */ /* 0x080fe200078610ff */
[----:B------:R-:W-:Y:S01]  /*4520*/  IMAD R250, R250, UR5, RZ ;  /* 0x00000005fafa7c24 */ /* 0x000fe2000f8e02ff */
[----:B------:R-:W-:Y:S01]  /*4530*/  LEA R26, P1, R252, R160, 0x2 ;  /* 0x000000a0fc1a7211 */ /* 0x000fe200078210ff */
[----:B------:R-:W-:Y:S01]  /*4540*/  IMAD R247, R247, UR5, RZ ;  /* 0x00000005f7f77c24 */ /* 0x000fe2000f8e02ff */
[-C--:B------:R-:W-:Y:S01]  /*4550*/  LEA.HI.X.SX32 R29, R251, R161.reuse, 0x2, P3 ;  /* 0x000000a1fb1d7211 */ /* 0x080fe200018f16ff */
[----:B------:R-:W-:Y:S01]  /*4560*/  IMAD R248, R248, UR5, RZ ;  /* 0x00000005f8f87c24 */ /* 0x000fe2000f8e02ff */
[----:B------:R-:W-:-:S02]  /*4570*/  LEA.HI.X.SX32 R27, R252, R161, 0x2, P1 ;  /* 0x000000a1fc1b7211 */ /* 0x000fc400008f16ff */
[-C--:B------:R-:W-:Y:S02]  /*4580*/  LEA R32, P3, R249, R160.reuse, 0x2 ;  /* 0x000000a0f9207211 */ /* 0x080fe400078610ff */
[-C--:B------:R-:W-:Y:S01]  /*4590*/  LEA R30, P1, R250, R160.reuse, 0x2 ;  /* 0x000000a0fa1e7211 */ /* 0x080fe200078210ff */
[----:B------:R-:W-:Y:S01]  /*45a0*/  IMAD R245, R245, UR5, RZ ;  /* 0x00000005f5f57c24 */ /* 0x000fe2000f8e02ff */
[-C--:B------:R-:W-:Y:S01]  /*45b0*/  LEA.HI.X.SX32 R33, R249, R161.reuse, 0x2, P3 ;  /* 0x000000a1f9217211 */ /* 0x080fe200018f16ff */
[----:B------:R-:W-:Y:S01]  /*45c0*/  IMAD R246, R246, UR5, RZ ;  /* 0x00000005f6f67c24 */ /* 0x000fe2000f8e02ff */
[-C--:B------:R-:W-:Y:S02]  /*45d0*/  LEA.HI.X.SX32 R31, R250, R161.reuse, 0x2, P1 ;  /* 0x000000a1fa1f7211 */ /* 0x080fe400008f16ff */
[-C--:B------:R-:W-:Y:S02]  /*45e0*/  LEA R36, P3, R247, R160.reuse, 0x2 ;  /* 0x000000a0f7247211 */ /* 0x080fe400078610ff */
        /* <DEDUP_REMOVED lines=23> */
[CC--:B------:R-:W-:Y:S02]  /*4760*/  LEA R52, P3, R239.reuse, R160.reuse, 0x2 ;  /* 0x000000a0ef347211 */ /* 0x0c0fe400078610ff */
[----:B------:R-:W-:Y:S01]  /*4770*/  LEA R50, P1, R240, R160, 0x2 ;  /* 0x000000a0f0327211 */ /* 0x000fe200078210ff */
[----:B------:R-:W-:Y:S01]  /*4780*/  IMAD R234, R234, UR5, RZ ;  /* 0x00000005eaea7c24 */ /* 0x000fe2000f8e02ff */
[-C--:B------:R-:W-:Y:S01]  /*4790*/  LEA.HI.X.SX32 R53, R239, R161.reuse, 0x2, P3 ;  /* 0x000000a1ef357211 */ /* 0x080fe200018f16ff */
[----:B------:R-:W-:Y:S01]  /*47a0*/  IMAD R236, R236, UR5, RZ ;  /* 0x00000005ecec7c24 */ /* 0x000fe2000f8e02ff */
[----:B------:R-:W-:-:S02]  /*47b0*/  LEA.HI.X.SX32 R51, R240, R161, 0x2, P1 ;  /* 0x000000a1f0337211 */ /* 0x000fc400008f16ff */
[-C--:B------:R-:W-:Y:S02]  /*47c0*/  LEA R56, P3, R237, R160.reuse, 0x2 ;  /* 0x000000a0ed387211 */ /* 0x080fe400078610ff */
[CC--:B------:R-:W-:Y:S01]  /*47d0*/  LEA R54, P1, R238.reuse, R160.reuse, 0x2 ;  /* 0x000000a0ee367211 */ /* 0x0c0fe200078210ff */
        /* <DEDUP_REMOVED lines=29> */
[C---:B------:R-:W-:Y:S01]  /*49b0*/  LEA R74, P1, R222.reuse, R160, 0x2 ;  /* 0x000000a0de4a7211 */ /* 0x040fe200078210ff */
[----:B------:R-:W-:Y:S01]  /*49c0*/  IMAD R215, R215, UR5, RZ ;  /* 0x00000005d7d77c24 */ /* 0x000fe2000f8e02ff */
[-C--:B------:R-:W-:Y:S01]  /*49d0*/  LEA.HI.X.SX32 R77, R221, R161.reuse, 0x2, P3 ;  /* 0x000000a1dd4d7211 */ /* 0x080fe200018f16ff */
[----:B------:R-:W-:Y:S01]  /*49e0*/  IMAD R217, R217, UR5, RZ ;  /* 0x00000005d9d97c24 */ /* 0x000fe2000f8e02ff */
[----:B------:R-:W-:-:S02]  /*49f0*/  LEA.HI.X.SX32 R75, R222, R161, 0x2, P1 ;  /* 0x000000a1de4b7211 */ /* 0x000fc400008f16ff */
[CC--:B------:R-:W-:Y:S02]  /*4a00*/  LEA R80, P3, R218.reuse, R160.reuse, 0x2 ;  /* 0x000000a0da507211 */ /* 0x0c0fe400078610ff */
        /* <DEDUP_REMOVED lines=96> */
[-C--:B------:R-:W-:Y:S02]  /*5010*/  LEA R142, P1, R11, R160.reuse, 0x2 ;  /* 0x000000a00b8e7211 */ /* 0x080fe400078210ff */
[-C--:B------:R-:W-:Y:S01]  /*5020*/  LEA.HI.X.SX32 R145, R10, R161.reuse, 0x2, P3 ;  /* 0x000000a10a917211 */ /* 0x080fe200018f16ff */
[----:B------:R-:W-:Y:S01]  /*5030*/  IMAD R7, R7, UR5, RZ ;  /* 0x0000000507077c24 */ /* 0x000fe2000f8e02ff */
[----:B------:R-:W-:Y:S02]  /*5040*/  LEA.HI.X.SX32 R143, R11, R161, 0x2, P1 ;  /* 0x000000a10b8f7211 */ /* 0x000fe400008f16ff */
[-C--:B------:R-:W-:Y:S02]  /*5050*/  LEA R148, P3, R8, R160.reuse, 0x2 ;  /* 0x000000a008947211 */ /* 0x080fe400078610ff */
[----:B------:R-:W-:-:S02]  /*5060*/  LEA R146, P1, R9, R160, 0x2 ;  /* 0x000000a009927211 */ /* 0x000fc400078210ff */
[-C--:B------:R-:W-:Y:S01]  /*5070*/  LEA.HI.X.SX32 R149, R8, R161.reuse, 0x2, P3 ;  /* 0x000000a108957211 */ /* 0x080fe200018f16ff */
[----:B------:R-:W-:Y:S01]  /*5080*/  IMAD R6, R6, UR5, RZ ;  /* 0x0000000506067c24 */ /* 0x000fe2000f8e02ff */
[-C--:B------:R-:W-:Y:S02]  /*5090*/  LEA.HI.X.SX32 R147, R9, R161.reuse, 0x2, P1 ;  /* 0x000000a109937211 */ /* 0x080fe400008f16ff */
[----:B------:R-:W-:Y:S02]  /*50a0*/  ISETP.GE.AND P3, PT, R203, UR4, PT ;  /* 0x00000004cb007c0c */ /* 0x000fe4000bf66270 */
[C---:B------:R-:W-:Y:S02]  /*50b0*/  LEA R150, P1, R7.reuse, R160, 0x2 ;  /* 0x000000a007967211 */ /* 0x040fe400078210ff */
[----:B------:R-:W-:Y:S02]  /*50c0*/  SEL R203, RZ, 0x4, P3 ;  /* 0x00000004ffcb7807 */ /* 0x000fe40001800000 */
[----:B------:R-:W-:-:S02]  /*50d0*/  LEA.HI.X.SX32 R151, R7, R161, 0x2, P1 ;  /* 0x000000a107977211 */ /* 0x000fc400008f16ff */
[----:B------:R-:W-:Y:S02]  /*50e0*/  LEA R160, P1, R6, R160, 0x2 ;  /* 0x000000a006a07211 */ /* 0x000fe400078210ff */
[----:B------:R-:W-:Y:S02]  /*50f0*/  ISETP.GE.AND P3, PT, R228, UR4, PT ;  /* 0x00000004e4007c0c */ /* 0x000fe4000bf66270 */
[----:B------:R-:W-:Y:S02]  /*5100*/  SEL R203, R203, RZ, P0 ;  /* 0x000000ffcbcb7207 */ /* 0x000fe40000000000 */
[----:B------:R-:W-:Y:S02]  /*5110*/  LEA.HI.X.SX32 R161, R6, R161, 0x2, P1 ;  /* 0x000000a106a17211 */ /* 0x000fe400008f16ff */
[----:B------:R-:W-:Y:S02]  /*5120*/  ISETP.GE.AND P1, PT, R202, UR4, PT ;  /* 0x00000004ca007c0c */ /* 0x000fe4000bf26270 */
[----:B------:R-:W-:-:S02]  /*5130*/  SEL R202, RZ, 0x4, P3 ;  /* 0x00000004ffca7807 */ /* 0x000fc40001800000 */
[----:B------:R-:W-:Y:S02]  /*5140*/  ISETP.NE.U32.AND P3, PT, R203, RZ, PT ;  /* 0x000000ffcb00720c */ /* 0x000fe40003f65070 */
[----:B------:R-:W4:Y:S01]  /*5150*/  S2R R203, SR_TID.X ;  /* 0x0000000000cb7919 */ /* 0x000f220000002100 */
[----:B------:R-:W-:Y:S02]  /*5160*/  SEL R228, RZ, 0x4, P1 ;  /* 0x00000004ffe47807 */ /* 0x000fe40000800000 */
[----:B------:R-:W-:Y:S02]  /*5170*/  ISETP.GE.AND P1, PT, R227, UR4, PT ;  /* 0x00000004e3007c0c */ /* 0x000fe4000bf26270 */
[----:B------:R-:W-:Y:S02]  /*5180*/  SEL R202, R202, RZ, P0 ;  /* 0x000000ffcaca7207 */ /* 0x000fe40000000000 */
[----:B------:R-:W-:Y:S02]  /*5190*/  SEL R227, RZ, 0x4, P1 ;  /* 0x00000004ffe37807 */ /* 0x000fe40000800000 */
[----:B------:R-:W-:-:S02]  /*51a0*/  ISETP.NE.U32.AND P1, PT, R202, RZ, PT ;  /* 0x000000ffca00720c */ /* 0x000fc40003f25070 */
[----:B------:R-:W-:-:S05]  /*51b0*/  LOP3.LUT R202, R2, 0x70, RZ, 0x3c, !PT ;  /* 0x0000007002ca7812 */ /* 0x000fca00078e3cff */
[----:B------:R1:W-:Y:S01]  /*51c0*/  STL [R1+0xdc], R202 ;  /* 0x0000dcca01007387 */ /* 0x0003e20000100800 */
[----:B----4-:R-:W-:-:S04]  /*51d0*/  SHF.R.U32.HI R203, RZ, 0x6, R203 ;  /* 0x00000006ffcb7819 */ /* 0x010fc800000116cb */
[----:B------:R-:W-:-:S04]  /*51e0*/  SGXT.U32 R203, R203, 0x1 ;  /* 0x00000001cbcb781a */ /* 0x000fc80000000000 */
[----:B------:R-:W-:Y:S01]  /*51f0*/  LOP3.LUT R203, R203, 0xa, RZ, 0xfc, !PT ;  /* 0x0000000acbcb7812 */ /* 0x000fe200078efcff */
[----:B-1----:R-:W-:-:S03]  /*5200*/  VIADD R202, R202, UR7 ;  /* 0x00000007caca7c36 */ /* 0x002fc60008000000 */
[----:B------:R-:W-:Y:S02]  /*5210*/  ISETP.GE.AND P6, PT, R203, UR4, PT ;  /* 0x00000004cb007c0c */ /* 0x000fe4000bfc6270 */
[----:B------:R-:W-:Y:S02]  /*5220*/  LDGSTS.E [R202+0x18000], desc[UR16][R164.64], P5 ;  /* 0x18000000a4ca7fae */ /* 0x000fe4000a921850 */
[----:B------:R-:W-:Y:S02]  /*5230*/  SEL R203, RZ, 0x4, P6 ;  /* 0x00000004ffcb7807 */ /* 0x000fe40003000000 */
[----:B------:R-:W-:Y:S02]  /*5240*/  ISETP.GE.AND P5, PT, R0, UR4, PT ;  /* 0x0000000400007c0c */ /* 0x000fe4000bfa6270 */
[----:B------:R-:W-:Y:S01]  /*5250*/  SEL R203, R203, RZ, P0 ;  /* 0x000000ffcbcb7207 */ /* 0x000fe20000000000 */
[----:B------:R-:W5:Y:S03]  /*5260*/  LDL.LU R0, [R1+0xf8] ;  /* 0x0000f80001007983 */ /* 0x000f660000300800 */
[----:B------:R-:W-:-:S02]  /*5270*/  ISETP.NE.U32.AND P6, PT, R203, RZ, PT ;  /* 0x000000ffcb00720c */ /* 0x000fc40003fc5070 */
[----:B------:R-:W-:Y:S02]  /*5280*/  SEL R203, RZ, 0x4, P5 ;  /* 0x00000004ffcb7807 */ /* 0x000fe40002800000 */
[----:B------:R-:W-:Y:S02]  /*5290*/  ISETP.NE.U32.AND P5, PT, R200, RZ, PT ;  /* 0x000000ffc800720c */ /* 0x000fe40003fa5070 */
[----:B------:R-:W-:-:S11]  /*52a0*/  SEL R203, R203, RZ, P0 ;  /* 0x000000ffcbcb7207 */ /* 0x000fd60000000000 */
[----:B------:R-:W-:Y:S01]  /*52b0*/  LDGSTS.E [R202+0x18008], desc[UR16][R24.64], P5 ;  /* 0x1800800018ca7fae */ /* 0x000fe2000a921850 */
[----:B------:R-:W-:Y:S01]  /*52c0*/  ISETP.NE.U32.AND P5, PT, R203, RZ, PT ;  /* 0x000000ffcb00720c */ /* 0x000fe20003fa5070 */
[C---:B---3--:R-:W-:Y:S02]  /*52d0*/  VIADD R203, R3.reuse, UR7 ;  /* 0x0000000703cb7c36 */ /* 0x048fe40008000000 */
[----:B------:R-:W0:Y:S04]  /*52e0*/  LDGDEPBAR ;  /* 0x00000000000079af */ /* 0x000e280000000000 */
[----:B------:R-:W-:Y:S04]  /*52f0*/  LDGSTS.E [R203], desc[UR16][R26.64], P2 ;  /* 0x000000001acb7fae */ /* 0x000fe80009121850 */
[----:B------:R-:W-:Y:S04]  /*5300*/  LDGSTS.E [R203+0x400], desc[UR16][R30.64], P2 ;  /* 0x004000001ecb7fae */ /* 0x000fe80009121850 */
        /* <DEDUP_REMOVED lines=16> */
[----:B------:R-:W-:Y:S01]  /*5410*/  LDGSTS.E [R203+0x4800], desc[UR16][R98.64], P2 ;  /* 0x0480000062cb7fae */ /* 0x000fe20009121850 */
[----:B------:R-:W-:-:S03]  /*5420*/  LOP3.LUT R3, R3, 0x40, RZ, 0x3c, !PT ;  /* 0x0000004003037812 */ /* 0x000fc600078e3cff */
[----:B------:R-:W-:Y:S04]  /*5430*/  LDGSTS.E [R203+0x4c00], desc[UR16][R102.64], P2 ;  /* 0x04c0000066cb7fae */ /* 0x000fe80009121850 */
[----:B------:R-:W-:Y:S04]  /*5440*/  LDGSTS.E [R203+0x5000], desc[UR16][R106.64], P2 ;  /* 0x050000006acb7fae */ /* 0x000fe80009121850 */
[----:B------:R-:W-:Y:S04]  /*5450*/  LDGSTS.E [R203+0x5400], desc[UR16][R110.64], P2 ;  /* 0x054000006ecb7fae */ /* 0x000fe80009121850 */
[----:B------:R-:W-:Y:S04]  /*5460*/  LDGSTS.E [R203+0x5800], desc[UR16][R114.64], P2 ;  /* 0x0580000072cb7fae */ /* 0x000fe80009121850 */
[----:B------:R-:W-:Y:S01]  /*5470*/  LDGSTS.E [R203+0x5c00], desc[UR16][R118.64], P2 ;  /* 0x05c0000076cb7fae */ /* 0x000fe20009121850 */
[----:B------:R-:W-:-:S03]  /*5480*/  VIADD R200, R3, UR7 ;  /* 0x0000000703c87c36 */ /* 0x000fc60008000000 */
        /* <DEDUP_REMOVED lines=40> */
[----:B------:R-:W0:Y:S04]  /*5710*/  LDGDEPBAR ;  /* 0x00000000000079af */ /* 0x000e280000000000 */
[----:B------:R1:W-:Y:S02]  /*5720*/  STL [R1+0xd8], R3 ;  /* 0x0000d80301007387 */ /* 0x0003e40000100800 */
[----:B-1----:R-:W-:-:S04]  /*5730*/  IMAD.SHL.U32 R3, R158, 0x20, RZ ;  /* 0x000000209e037824 */ /* 0x002fc800078e00ff */
[C---:B------:R-:W-:Y:S01]  /*5740*/  IMAD.WIDE R190, R3.reuse, 0x4, R190 ;  /* 0x0000000403be7825 */ /* 0x040fe200078e02be */
[----:B------:R-:W-:Y:S03]  /*5750*/  BAR.SYNC.DEFER_BLOCKING 0x0 ;  /* 0x0000000000007b1d */ /* 0x000fe60000010000 */
[----:B--2---:R-:W-:-:S03]  /*5760*/  IMAD.WIDE R188, R3, 0x4, R188 ;  /* 0x0000000403bc7825 */ /* 0x004fc600078e02bc */
[----:B------:R1:W-:Y:S04]  /*5770*/  STL [R1+0x48], R3 ;  /* 0x0000480301007387 */ /* 0x0003e80000100800 */
[----:B------:R-:W-:Y:S01]  /*5780*/  @!PT LDS RZ, [RZ] ;  /* 0x00000000fffff984 */ /* 0x000fe20000000800 */
[----:B------:R-:W-:Y:S01]  /*5790*/  @!PT LDS RZ, [RZ] ;  /* 0x00000000fffff984 */ /* 0x000fe20000000800 */
[----:B------:R-:W-:Y:S01]  /*57a0*/  @!PT LDS RZ, [RZ] ;  /* 0x00000000fffff984 */ /* 0x000fe20000000800 */
[----:B------:R2:W-:Y:S01]  /*57b0*/  LDGSTS.E [R232+0x1a000], desc[UR16][R190.64], P4 ;  /* 0x1a000000bee87fae */ /* 0x0005e2000a121850 */
[----:B-1----:R-:W1:Y:S03]  /*57c0*/  S2R R3, SR_TID.X ;  /* 0x0000000000037919 */ /* 0x002e660000002100 */
[----:B------:R3:W-:Y:S01]  /*57d0*/  LDGSTS.E [R232+0x1a008], desc[UR16][R188.64], P3 ;  /* 0x1a008000bce87fae */ /* 0x0007e20009921850 */
[----:B--2---:R-:W2:Y:S02]  /*57e0*/  S2R R191, SR_TID.X ;  /* 0x0000000000bf7919 */ /* 0x004ea40000002100 */
[----:B--2---:R-:W-:-:S02]  /*57f0*/  LOP3.LUT R190, R191, 0x1f, RZ, 0xc0, !PT ;  /* 0x0000001fbfbe7812 */ /* 0x004fc400078ec0ff */
[----:B------:R-:W-:-:S04]  /*5800*/  SHF.R.U32.HI R191, RZ, 0x6, R191 ;  /* 0x00000006ffbf7819 */ /* 0x000fc800000116bf */
[----:B------:R-:W-:Y:S02]  /*5810*/  SGXT.U32 R191, R191, 0x1 ;  /* 0x00000001bfbf781a */ /* 0x000fe40000000000 */
[----:B------:R-:W-:Y:S02]  /*5820*/  ISETP.GE.AND P2, PT, R190, UR4, PT ;  /* 0x00000004be007c0c */ /* 0x000fe4000bf46270 */
[----:B------:R-:W-:Y:S02]  /*5830*/  LOP3.LUT R191, R191, 0xe, RZ, 0xfc, !PT ;  /* 0x0000000ebfbf7812 */ /* 0x000fe400078efcff */
[----:B------:R-:W-:Y:S02]  /*5840*/  SEL R190, RZ, 0x4, P2 ;  /* 0x00000004ffbe7807 */ /* 0x000fe40001000000 */
[----:B------:R-:W-:Y:S02]  /*5850*/  ISETP.GE.AND P2, PT, R191, UR4, PT ;  /* 0x00000004bf007c0c */ /* 0x000fe4000bf46270 */
[----:B-1----:R-:W-:-:S02]  /*5860*/  SHF.R.U32.HI R3, RZ, 0x6, R3 ;  /* 0x00000006ff037819 */ /* 0x002fc40000011603 */
[----:B------:R-:W-:Y:S02]  /*5870*/  SEL R191, RZ, 0x4, P2 ;  /* 0x00000004ffbf7807 */ /* 0x000fe40001000000 */
[----:B------:R-:W-:Y:S02]  /*5880*/  SGXT.U32 R3, R3, 0x1 ;  /* 0x000000010303781a */ /* 0x000fe40000000000 */
[----:B------:R-:W-:Y:S02]  /*5890*/  SEL R191, R191, RZ, P0 ;  /* 0x000000ffbfbf7207 */ /* 0x000fe40000000000 */
[----:B---3--:R-:W-:Y:S02]  /*58a0*/  LOP3.LUT R189, R3, 0x10, RZ, 0xfc, !PT ;  /* 0x0000001003bd7812 */ /* 0x008fe400078efcff */
[----:B------:R-:W-:Y:S01]  /*58b0*/  ISETP.NE.U32.AND P2, PT, R191, RZ, PT ;  /* 0x000000ffbf00720c */ /* 0x000fe20003f45070 */
[----:B------:R-:W-:Y:S01]  /*58c0*/  IMAD.SHL.U32 R191, R158, 0x20, RZ ;  /* 0x000000209ebf7824 */ /* 0x000fe200078e00ff */
[----:B------:R-:W-:-:S02]  /*58d0*/  ISETP.GE.AND P3, PT, R189, UR4, PT ;  /* 0x00000004bd007c0c */ /* 0x000fc4000bf66270 */
[----:B------:R-:W-:Y:S01]  /*58e0*/  LOP3.LUT R188, R3, 0x12, RZ, 0xfc, !PT ;  /* 0x0000001203bc7812 */ /* 0x000fe200078efcff */
[----:B------:R-:W-:Y:S01]  /*58f0*/  IMAD.WIDE R172, R191, 0x4, R172 ;  /* 0x00000004bfac7825 */ /* 0x000fe200078e02ac */
[----:B------:R-:W-:Y:S02]  /*5900*/  SEL R189, RZ, 0x4, P3 ;  /* 0x00000004ffbd7807 */ /* 0x000fe40001800000 */
[----:B------:R-:W-:Y:S02]  /*5910*/  ISETP.GE.AND P3, PT, R188, UR4, PT ;  /* 0x00000004bc007c0c */ /* 0x000fe4000bf66270 */
[----:B------:R-:W-:Y:S01]  /*5920*/  LOP3.LUT R232, R3, 0x14, RZ, 0xfc, !PT ;  /* 0x0000001403e87812 */ /* 0x000fe200078efcff */
[----:B------:R1:W-:Y:S01]  /*5930*/  LDGSTS.E [R226+0x1a000], desc[UR16][R172.64], P1 ;  /* 0x1a000000ace27fae */ /* 0x0003e20008921850 */
[----:B------:R-:W-:Y:S02]  /*5940*/  ISETP.GE.AND P4, PT, R235, UR4, PT ;  /* 0x00000004eb007c0c */ /* 0x000fe4000bf86270 */
[----:B------:R-:W-:-:S02]  /*5950*/  SEL R188, RZ, 0x4, P3 ;  /* 0x00000004ffbc7807 */ /* 0x000fc40001800000 */
[----:B------:R-:W-:Y:S02]  /*5960*/  ISETP.GE.AND P3, PT, R232, UR4, PT ;  /* 0x00000004e8007c0c */ /* 0x000fe4000bf66270 */
[----:B------:R-:W-:Y:S02]  /*5970*/  LOP3.LUT R191, R3, 0x16, RZ, 0xfc, !PT ;  /* 0x0000001603bf7812 */ /* 0x000fe400078efcff */
[----:B------:R-:W-:Y:S02]  /*5980*/  SEL R189, R189, RZ, P0 ;  /* 0x000000ffbdbd7207 */ /* 0x000fe40000000000 */
[----:B-1----:R-:W-:Y:S02]  /*5990*/  LOP3.LUT R173, R3, 0x1a, RZ, 0xfc, !PT ;  /* 0x0000001a03ad7812 */ /* 0x002fe400078efcff */
[----:B------:R-:W-:Y:S02]  /*59a0*/  SEL R235, RZ, 0x4, P4 ;  /* 0x00000004ffeb7807 */ /* 0x000fe40002000000 */
[----:B------:R-:W-:-:S02]  /*59b0*/  ISETP.GE.AND P4, PT, R173, UR4, PT ;  /* 0x00000004ad007c0c */ /* 0x000fc4000bf86270 */
[----:B------:R-:W-:Y:S02]  /*59c0*/  LOP3.LUT R172, R3, 0x1c, RZ, 0xfc, !PT ;  /* 0x0000001c03ac7812 */ /* 0x000fe400078efcff */
[----:B------:R-:W-:Y:S02]  /*59d0*/  SEL R232, RZ, 0x4, P3 ;  /* 0x00000004ffe87807 */ /* 0x000fe40001800000 */
[----:B------:R-:W-:Y:S02]  /*59e0*/  ISETP.NE.U32.AND P3, PT, R189, RZ, PT ;  /* 0x000000ffbd00720c */ /* 0x000fe40003f65070 */
[----:B------:R-:W-:Y:S02]  /*59f0*/  ISETP.GE.AND P1, PT, R191, UR4, PT ;  /* 0x00000004bf007c0c */ /* 0x000fe4000bf26270 */
[----:B------:R-:W-:Y:S02]  /*5a00*/  SEL R188, R188, RZ, P0 ;  /* 0x000000ffbcbc7207 */ /* 0x000fe40000000000 */
[----:B------:R-:W-:-:S02]  /*5a10*/  SEL R189, RZ, 0x4, P4 ;  /* 0x00000004ffbd7807 */ /* 0x000fc40002000000 */
[----:B------:R-:W-:Y:S02]  /*5a20*/  ISETP.GE.AND P4, PT, R172, UR4, PT ;  /* 0x00000004ac007c0c */ /* 0x000fe4000bf86270 */
[----:B------:R-:W-:Y:S02]  /*5a30*/  LOP3.LUT R173, R3, 0x1e, RZ, 0xfc, !PT ;  /* 0x0000001e03ad7812 */ /* 0x000fe400078efcff */
[----:B------:R-:W-:Y:S02]  /*5a40*/  SEL R191, RZ, 0x4, P1 ;  /* 0x00000004ffbf7807 */ /* 0x000fe40000800000 */
[----:B------:R-:W-:Y:S02]  /*5a50*/  ISETP.NE.U32.AND P1, PT, R188, RZ, PT ;  /* 0x000000ffbc00720c */ /* 0x000fe40003f25070 */
[----:B------:R-:W-:Y:S02]  /*5a60*/  SEL R188, RZ, 0x4, P4 ;  /* 0x00000004ffbc7807 */ /* 0x000fe40002000000 */
[----:B------:R-:W-:-:S02]  /*5a70*/  ISETP.GE.AND P4, PT, R173, UR4, PT ;  /* 0x00000004ad007c0c */ /* 0x000fc4000bf86270 */
[----:B------:R-:W-:Y:S02]  /*5a80*/  SEL R228, R228, RZ, P0 ;  /* 0x000000ffe4e47207 */ /* 0x000fe40000000000 */
[----:B------:R-:W-:Y:S02]  /*5a90*/  SEL R173, RZ, 0x4, P4 ;  /* 0x00000004ffad7807 */ /* 0x000fe40002000000 */
[----:B------:R-:W-:Y:S02]  /*5aa0*/  SEL R227, R227, RZ, P0 ;  /* 0x000000ffe3e37207 */ /* 0x000fe40000000000 */
[----:B------:R-:W-:Y:S02]  /*5ab0*/  SEL R172, R190, RZ, P0 ;  /* 0x000000ffbeac7207 */ /* 0x000fe40000000000 */
[----:B------:R-:W-:Y:S02]  /*5ac0*/  SEL R232, R232, RZ, P0 ;  /* 0x000000ffe8e87207 */ /* 0x000fe40000000000 */
[----:B------:R-:W-:-:S02]  /*5ad0*/  SEL R191, R191, RZ, P0 ;  /* 0x000000ffbfbf7207 */ /* 0x000fc40000000000 */
[----:B------:R-:W-:Y:S02]  /*5ae0*/  SEL R190, R235, RZ, P0 ;  /* 0x000000ffebbe7207 */ /* 0x000fe40000000000 */
[----:B------:R-:W-:Y:S02]  /*5af0*/  SEL R189, R189, RZ, P0 ;  /* 0x000000ffbdbd7207 */ /* 0x000fe40000000000 */
[----:B------:R-:W-:Y:S02]  /*5b00*/  SEL R188, R188, RZ, P0 ;  /* 0x000000ffbcbc7207 */ /* 0x000fe40000000000 */
[----:B------:R-:W-:Y:S02]  /*5b10*/  SEL R173, R173, RZ, P0 ;  /* 0x000000ffadad7207 */ /* 0x000fe40000000000 */
[----:B------:R-:W-:Y:S02]  /*5b20*/  ISETP.NE.U32.AND P0, PT, R228, RZ, PT ;  /* 0x000000ffe400720c */ /* 0x000fe40003f05070 */
[----:B------:R-:W-:Y:S01]  /*5b30*/  ISETP.NE.U32.AND P4, PT, R227, RZ, PT ;  /* 0x000000ffe300720c */ /* 0x000fe20003f85070 */
[----:B------:R-:W-:-:S04]  /*5b40*/  IMAD.SHL.U32 R235, R158, 0x20, RZ ;  /* 0x000000209eeb7824 */ /* 0x000fc800078e00ff */
[----:B------:R-:W-:-:S04]  /*5b50*/  IMAD.WIDE R180, R235, 0x4, R180 ;  /* 0x00000004ebb47825 */ /* 0x000fc800078e02b4 */
[C---:B------:R-:W-:Y:S02]  /*5b60*/  IMAD.WIDE R186, R235.reuse, 0x4, R186 ;  /* 0x00000004ebba7825 */ /* 0x040fe400078e02ba */
[----:B------:R-:W-:Y:S02]  /*5b70*/  LDGSTS.E [R226+0x1a008], desc[UR16][R180.64], P0 ;  /* 0x1a008000b4e27fae */ /* 0x000fe40008121850 */
[C---:B------:R-:W-:Y:S01]  /*5b80*/  IMAD.WIDE R184, R235.reuse, 0x4, R184 ;  /* 0x00000004ebb87825 */ /* 0x040fe200078e02b8 */
[----:B------:R-:W-:Y:S01]  /*5b90*/  ISETP.NE.U32.AND P0, PT, R232, RZ, PT ;  /* 0x000000ffe800720c */ /* 0x000fe20003f05070 */
[----:B------:R1:W-:Y:S02]  /*5ba0*/  LDGSTS.E [R224+0x1a000], desc[UR16][R186.64], P4 ;  /* 0x1a000000bae07fae */ /* 0x0003e4000a121850 */
[----:B------:R-:W-:Y:S01]  /*5bb0*/  IMAD.WIDE R182, R235, 0x4, R182 ;  /* 0x00000004ebb67825 */ /* 0x000fe200078e02b6 */
[----:B------:R-:W-:Y:S01]  /*5bc0*/  ISETP.NE.U32.AND P4, PT, R191, RZ, PT ;  /* 0x000000ffbf00720c */ /* 0x000fe20003f85070 */
[----:B------:R-:W-:Y:S02]  /*5bd0*/  LDGSTS.E [R224+0x1a008], desc[UR16][R184.64], P6 ;  /* 0x1a008000b8e07fae */ /* 0x000fe4000b121850 */
[C---:B------:R-:W-:Y:S01]  /*5be0*/  IMAD.WIDE R178, R235.reuse, 0x4, R178 ;  /* 0x00000004ebb27825 */ /* 0x040fe200078e02b2 */
[----:B------:R-:W-:Y:S01]  /*5bf0*/  ISETP.NE.U32.AND P6, PT, R190, RZ, PT ;  /* 0x000000ffbe00720c */ /* 0x000fe20003fc5070 */
[----:B------:R-:W-:Y:S02]  /*5c00*/  LDGSTS.E [R220+0x1a000], desc[UR16][R182.64], P5 ;  /* 0x1a000000b6dc7fae */ /* 0x000fe4000a921850 */
[----:B------:R-:W-:Y:S01]  /*5c10*/  IMAD.WIDE R176, R235, 0x4, R176 ;  /* 0x00000004ebb07825 */ /* 0x000fe200078e02b0 */
[----:B------:R-:W-:Y:S01]  /*5c20*/  ISETP.NE.U32.AND P5, PT, R189, RZ, PT ;  /* 0x000000ffbd00720c */ /* 0x000fe20003fa5070 */
[----:B------:R-:W-:Y:S02]  /*5c30*/  LDGSTS.E [R220+0x1a008], desc[UR16][R178.64], P2 ;  /* 0x1a008000b2dc7fae */ /* 0x000fe40009121850 */
[----:B------:R-:W-:Y:S01]  /*5c40*/  IMAD.WIDE R174, R235, 0x4, R174 ;  /* 0x00000004ebae7825 */ /* 0x000fe200078e02ae */
[----:B------:R-:W-:Y:S01]  /*5c50*/  ISETP.NE.U32.AND P2, PT, R188, RZ, PT ;  /* 0x000000ffbc00720c */ /* 0x000fe20003f45070 */
[----:B------:R-:W-:Y:S01]  /*5c60*/  LDGSTS.E [R216+0x1a000], desc[UR16][R176.64], P3 ;  /* 0x1a000000b0d87fae */ /* 0x000fe20009921850 */
[----:B------:R-:W-:Y:S01]  /*5c70*/  ISETP.NE.U32.AND P3, PT, R173, RZ, PT ;  /* 0x000000ffad00720c */ /* 0x000fe20003f65070 */
[----:B------:R-:W-:-:S02]  /*5c80*/  IMAD.WIDE R170, R235, 0x4, R170 ;  /* 0x00000004ebaa7825 */ /* 0x000fc400078e02aa */
[----:B------:R-:W-:Y:S01]  /*5c90*/  LDGSTS.E [R216+0x1a008], desc[UR16][R174.64], P1 ;  /* 0x1a008000aed87fae */ /* 0x000fe20008921850 */
[----:B------:R-:W-:Y:S01]  /*5ca0*/  ISETP.NE.U32.AND P1, PT, R172, RZ, PT ;  /* 0x000000ffac00720c */ /* 0x000fe20003f25070 */
[C---:B------:R-:W-:Y:S02]  /*5cb0*/  IMAD.WIDE R168, R235.reuse, 0x4, R168 ;  /* 0x00000004eba87825 */ /* 0x040fe400078e02a8 */
[----:B------:R-:W-:Y:S02]  /*5cc0*/  LDGSTS.E [R212+0x1a000], desc[UR16][R170.64], P0 ;  /* 0x1a000000aad47fae */ /* 0x000fe40008121850 */
[C---:B------:R-:W-:Y:S02]  /*5cd0*/  IMAD.WIDE R166, R235.reuse, 0x4, R166 ;  /* 0x00000004eba67825 */ /* 0x040fe400078e02a6 */
[----:B------:R-:W-:Y:S02]  /*5ce0*/  LDGSTS.E [R212+0x1a008], desc[UR16][R168.64], P4 ;  /* 0x1a008000a8d47fae */ /* 0x000fe4000a121850 */
[----:B------:R-:W-:-:S02]  /*5cf0*/  IMAD.WIDE R162, R235, 0x4, R162 ;  /* 0x00000004eba27825 */ /* 0x000fc400078e02a2 */
[----:B------:R-:W-:Y:S02]  /*5d00*/  LDGSTS.E [R201+0x1a000], desc[UR16][R166.64], P6 ;  /* 0x1a000000a6c97fae */ /* 0x000fe4000b121850 */
[----:B-1----:R-:W-:Y:S02]  /*5d10*/  IMAD.SHL.U32 R186, R159, 0x20, RZ ;  /* 0x000000209fba7824 */ /* 0x002fe400078e00ff */
[C---:B------:R-:W-:Y:S01]  /*5d20*/  IMAD.WIDE R164, R235.reuse, 0x4, R164 ;  /* 0x00000004eba47825 */ /* 0x040fe200078e02a4 */
[----:B------:R-:W-:Y:S03]  /*5d30*/  LDGSTS.E [R201+0x1a008], desc[UR16][R162.64], P5 ;  /* 0x1a008000a2c97fae */ /* 0x000fe6000a921850 */
[----:B------:R-:W-:Y:S01]  /*5d40*/  IMAD.WIDE R24, R235, 0x4, R24 ;  /* 0x00000004eb187825 */ /* 0x000fe200078e0218 */
[----:B------:R-:W-:Y:S03]  /*5d50*/  LDGSTS.E [R202+0x1a000], desc[UR16][R164.64], P2 ;  /* 0x1a000000a4ca7fae */ /* 0x000fe60009121850 */
[C---:B------:R-:W-:Y:S01]  /*5d60*/  IMAD.WIDE R26, R186.reuse, 0x4, R26 ;  /* 0x00000004ba1a7825 */ /* 0x040fe200078e021a */
[----:B------:R1:W-:Y:S03]  /*5d70*/  LDGSTS.E [R202+0x1a008], desc[UR16][R24.64], P3 ;  /* 0x1a00800018ca7fae */ /* 0x0003e60009921850 */
[C---:B------:R-:W-:Y:S01]  /*5d80*/  IMAD.WIDE R30, R186.reuse, 0x4, R30 ;  /* 0x00000004ba1e7825 */ /* 0x040fe200078e021e */
[----:B------:R-:W0:Y:S03]  /*5d90*/  LDGDEPBAR ;  /* 0x00000000000079af */ /* 0x000e260000000000 */
[C---:B------:R-:W-:Y:S01]  /*5da0*/  IMAD.WIDE R34, R186.reuse, 0x4, R34 ;  /* 0x00000004ba227825 */ /* 0x040fe200078e0222 */
[----:B------:R2:W-:Y:S03]  /*5db0*/  LDGSTS.E [R203+0x8000], desc[UR16][R26.64], P1 ;  /* 0x080000001acb7fae */ /* 0x0005e60008921850 */
[C---:B------:R-:W-:Y:S01]  /*5dc0*/  IMAD.WIDE R38, R186.reuse, 0x4, R38 ;  /* 0x00000004ba267825 */ /* 0x040fe200078e0226 */
[----:B------:R-:W-:Y:S03]  /*5dd0*/  LDGSTS.E [R203+0x8400], desc[UR16][R30.64], P1 ;  /* 0x084000001ecb7fae */ /* 0x000fe60008921850 */
        /* <DEDUP_REMOVED lines=61> */
[----:B------:R3:W-:Y:S03]  /*61b0*/  LDGSTS.E [R200+0x8200], desc[UR16][R28.64], P1 ;  /* 0x082000001cc87fae */ /* 0x0007e60008921850 */
        /* <DEDUP_REMOVED lines=38> */
[----:B------:R-:W-:Y:S01]  /*6420*/  IMAD.WIDE R116, R186, 0x4, R116 ;  /* 0x00000004ba747825 */ /* 0x000fe200078e0274 */
[----:B------:R4:W-:Y:S01]  /*6430*/  LDGSTS.E [R200+0xd200], desc[UR16][R108.64], P1 ;  /* 0x0d2000006cc87fae */ /* 0x0009e20008921850 */
[----:B------:R-:W-:-:S02]  /*6440*/  ISETP.GE.AND P0, PT, R17, 0x20, PT ;  /* 0x000000201100780c */ /* 0x000fc40003f06270 */
        /* <DEDUP_REMOVED lines=17> */
[----:B------:R4:W-:Y:S04]  /*6560*/  LDGSTS.E [R200+0xf600], desc[UR16][R144.64], P1 ;  /* 0x0f60000090c87fae */ /* 0x0009e80008921850 */
[----:B------:R4:W-:Y:S04]  /*6570*/  LDGSTS.E [R200+0xfa00], desc[UR16][R148.64], P1 ;  /* 0x0fa0000094c87fae */ /* 0x0009e80008921850 */
[----:B------:R4:W-:Y:S01]  /*6580*/  LDGSTS.E [R200+0xfe00], desc[UR16][R160.64], P1 ;  /* 0x0fe00000a0c87fae */ /* 0x0009e20008921850 */
[----:B-1----:R-:W-:-:S03]  /*6590*/  CS2R R24, SRZ ;  /* 0x0000000000187805 */ /* 0x002fc6000001ff00 */
[----:B------:R-:W0:Y:S01]  /*65a0*/  LDGDEPBAR ;  /* 0x00000000000079af */ /* 0x000e220000000000 */
[----:B--2---:R-:W-:Y:S02]  /*65b0*/  CS2R R26, SRZ ;  /* 0x00000000001a7805 */ /* 0x004fe4000001ff00 */
[----:B---3--:R-:W-:Y:S02]  /*65c0*/  CS2R R28, SRZ ;  /* 0x00000000001c7805 */ /* 0x008fe4000001ff00 */
[----:B------:R-:W-:Y:S02]  /*65d0*/  CS2R R30, SRZ ;  /* 0x00000000001e7805 */ /* 0x000fe4000001ff00 */
[----:B----4-:R-:W-:Y:S02]  /*65e0*/  CS2R R32, SRZ ;  /* 0x0000000000207805 */ /* 0x010fe4000001ff00 */
[----:B------:R-:W-:Y:S02]  /*65f0*/  CS2R R34, SRZ ;  /* 0x0000000000227805 */ /* 0x000fe4000001ff00 */
[----:B------:R-:W-:-:S02]  /*6600*/  CS2R R36, SRZ ;  /* 0x0000000000247805 */ /* 0x000fc4000001ff00 */
[----:B------:R-:W-:Y:S02]  /*6610*/  CS2R R38, SRZ ;  /* 0x0000000000267805 */ /* 0x000fe4000001ff00 */
[----:B------:R-:W-:Y:S02]  /*6620*/  CS2R R40, SRZ ;  /* 0x0000000000287805 */ /* 0x000fe4000001ff00 */
[----:B------:R-:W-:Y:S02]  /*6630*/  CS2R R42, SRZ ;  /* 0x00000000002a7805 */ /* 0x000fe4000001ff00 */
[----:B------:R-:W-:Y:S02]  /*6640*/  CS2R R44, SRZ ;  /* 0x00000000002c7805 */ /* 0x000fe4000001ff00 */
        /* <DEDUP_REMOVED lines=52> */
[----:B------:R-:W-:Y:S01]  /*6990*/  CS2R R150, SRZ ;  /* 0x0000000000967805 */ /* 0x000fe2000001ff00 */
[----:B------:R-:W-:Y:S06]  /*69a0*/  @!P0 BRA `(.L_x_0) ;  /* 0x0000004800388947 */ /* 0x000fec0003800000 */
[----:B------:R-:W2:Y:S01]  /*69b0*/  LDL.LU R235, [R1] ;  /* 0x0000000001eb7983 */ /* 0x000ea20000300800 */
[----:B------:R-:W-:Y:S02]  /*69c0*/  SHF.R.S32.HI R26, RZ, 0x1f, R157 ;  /* 0x0000001fff1a7819 */ /* 0x000fe4000001149d */
[----:B------:R-:W-:Y:S02]  /*69d0*/  SHF.R.S32.HI R25, RZ, 0x1f, R156 ;  /* 0x0000001fff197819 */ /* 0x000fe4000001149c */
[----:B------:R-:W-:Y:S02]  /*69e0*/  SHF.L.U64.HI R3, R157, 0x2, R26 ;  /* 0x000000029d037819 */ /* 0x000fe4000001021a */
[----:B------:R-:W-:Y:S02]  /*69f0*/  SHF.R.S32.HI R26, RZ, 0x1f, R155 ;  /* 0x0000001fff1a7819 */ /* 0x000fe4000001149b */
[----:B------:R-:W-:Y:S01]  /*6a00*/  SHF.R.S32.HI R27, RZ, 0x1f, R154 ;  /* 0x0000001fff1b7819 */ /* 0x000fe2000001149a */
[----:B------:R1:W-:Y:S01]  /*6a10*/  STL [R1+0xb4], R3 ;  /* 0x0000b40301007387 */ /* 0x0003e20000100800 */
[----:B------:R-:W-:-:S02]  /*6a20*/  SHF.R.S32.HI R28, RZ, 0x1f, R153 ;  /* 0x0000001fff1c7819 */ /* 0x000fc40000011499 */
[----:B------:R-:W-:Y:S02]  /*6a30*/  SHF.L.U64.HI R155, R155, 0x2, R26 ;  /* 0x000000029b9b7819 */ /* 0x000fe4000001021a */
[----:B------:R-:W-:Y:S01]  /*6a40*/  SHF.L.U64.HI R154, R154, 0x2, R27 ;  /* 0x000000029a9a7819 */ /* 0x000fe2000001021b */
[----:B------:R-:W-:Y:S01]  /*6a50*/  IMAD.SHL.U32 R30, R186, 0x8, RZ ;  /* 0x00000008ba1e7824 */ /* 0x000fe200078e00ff */
[----:B------:R-:W-:Y:S02]  /*6a60*/  SHF.R.S32.HI R26, RZ, 0x1f, R23 ;  /* 0x0000001fff1a7819 */ /* 0x000fe40000011417 */
[----:B------:R-:W-:Y:S02]  /*6a70*/  SHF.R.S32.HI R130, RZ, 0x1f, R17 ;  /* 0x0000001fff827819 */ /* 0x000fe40000011411 */
[----:B-1----:R-:W-:Y:S02]  /*6a80*/  SHF.L.U64.HI R3, R156, 0x2, R25 ;  /* 0x000000029c037819 */ /* 0x002fe40000010219 */
[----:B------:R-:W-:-:S03]  /*6a90*/  SHF.R.S32.HI R25, RZ, 0x1f, R152 ;  /* 0x0000001fff197819 */ /* 0x000fc60000011498 */
[----:B------:R1:W-:Y:S01]  /*6aa0*/  STL [R1+0xb0], R3 ;  /* 0x0000b00301007387 */ /* 0x0003e20000100800 */
[----:B------:R-:W-:Y:S02]  /*6ab0*/  SHF.R.S32.HI R185, RZ, 0x1f, R186 ;  /* 0x0000001fffb97819 */ /* 0x000fe400000114ba */
[----:B------:R-:W-:Y:S01]  /*6ac0*/  SHF.L.U64.HI R152, R152, 0x2, R25 ;  /* 0x0000000298987819 */ /* 0x000fe20000010219 */
[----:B------:R-:W-:Y:S04]  /*6ad0*/  STL [R1+0xac], R155 ;  /* 0x0000ac9b01007387 */ /* 0x000fe80000100800 */
[----:B------:R-:W-:Y:S01]  /*6ae0*/  STL [R1+0xa8], R154 ;  /* 0x0000a89a01007387 */ /* 0x000fe20000100800 */
[----:B-1----:R-:W-:Y:S02]  /*6af0*/  SHF.L.U64.HI R3, R153, 0x2, R28 ;  /* 0x0000000299037819 */ /* 0x002fe4000001021c */
[----:B------:R-:W-:-:S03]  /*6b00*/  SHF.R.S32.HI R28, RZ, 0x1f, R5 ;  /* 0x0000001fff1c7819 */ /* 0x000fc60000011405 */
[----:B------:R1:W-:Y:S04]  /*6b10*/  STL [R1+0xa4], R3 ;  /* 0x0000a40301007387 */ /* 0x0003e80000100800 */
[----:B------:R-:W3:Y:S01]  /*6b20*/  LDL.LU R191, [R1+0x4] ;  /* 0x0000040001bf7983 */ /* 0x000ee20000300800 */
[----:B------:R-:W-:Y:S02]  /*6b30*/  SHF.L.U64.HI R5, R5, 0x2, R28 ;  /* 0x0000000205057819 */ /* 0x000fe4000001021c */
[----:B------:R-:W-:Y:S02]  /*6b40*/  LEA.HI R130, R130, R17, RZ, 0x5 ;  /* 0x0000001182827211 */ /* 0x000fe400078f28ff */
[----:B------:R-:W-:Y:S02]  /*6b50*/  SHF.R.S32.HI R73, RZ, 0x1f, R7 ;  /* 0x0000001fff497819 */ /* 0x000fe40000011407 */
[----:B-1----:R-:W-:-:S02]  /*6b60*/  SHF.L.U64.HI R3, R23, 0x2, R26 ;  /* 0x0000000217037819 */ /* 0x002fc4000001021a */
[----:B------:R-:W-:Y:S02]  /*6b70*/  SHF.R.S32.HI R23, RZ, 0x1f, R6 ;  /* 0x0000001fff177819 */ /* 0x000fe40000011406 */
[----:B------:R-:W-:Y:S02]  /*6b80*/  SHF.R.S32.HI R17, RZ, 0x1f, R8 ;  /* 0x0000001fff117819 */ /* 0x000fe40000011408 */
[----:B------:R-:W-:Y:S02]  /*6b90*/  SHF.R.S32.HI R69, RZ, 0x1f, R9 ;  /* 0x0000001fff457819 */ /* 0x000fe40000011409 */
[----:B------:R-:W-:Y:S02]  /*6ba0*/  SHF.L.U64.HI R28, R186, 0x3, R185 ;  /* 0x00000003ba1c7819 */ /* 0x000fe400000102b9 */
[-C--:B------:R-:W-:Y:S02]  /*6bb0*/  LEA R187, P0, R6, R30.reuse, 0x2 ;  /* 0x0000001e06bb7211 */ /* 0x080fe400078010ff */
[----:B------:R-:W-:-:S02]  /*6bc0*/  LEA R79, P1, R7, R30, 0x2 ;  /* 0x0000001e074f7211 */ /* 0x000fc400078210ff */
[-C--:B------:R-:W-:Y:S02]  /*6bd0*/  LEA R77, P2, R8, R30.reuse, 0x2 ;  /* 0x0000001e084d7211 */ /* 0x080fe400078410ff */
[----:B------:R-:W-:Y:S01]  /*6be0*/  LEA R76, P3, R9, R30, 0x2 ;  /* 0x0000001e094c7211 */ /* 0x000fe200078610ff */
[----:B------:R1:W-:Y:S01]  /*6bf0*/  STL [R1+0xa0], R152 ;  /* 0x0000a09801007387 */ /* 0x0003e20000100800 */
[-C--:B------:R-:W-:Y:S02]  /*6c00*/  LEA.HI.X R74, R6, R28.reuse, R23, 0x2, P0 ;  /* 0x0000001c064a7211 */ /* 0x080fe400000f1417 */
[-C--:B------:R-:W-:Y:S02]  /*6c10*/  LEA.HI.X R73, R7, R28.reuse, R73, 0x2, P1 ;  /* 0x0000001c07497211 */ /* 0x080fe400008f1449 */
[-C--:B------:R-:W-:Y:S02]  /*6c20*/  LEA.HI.X R70, R8, R28.reuse, R17, 0x2, P2 ;  /* 0x0000001c08467211 */ /* 0x080fe400010f1411 */
[----:B------:R-:W-:-:S02]  /*6c30*/  LEA.HI.X R69, R9, R28, R69, 0x2, P3 ;  /* 0x0000001c09457211 */ /* 0x000fc400018f1445 */
[----:B------:R-:W-:Y:S02]  /*6c40*/  SHF.R.S32.HI R17, RZ, 0x1f, R10 ;  /* 0x0000001fff117819 */ /* 0x000fe4000001140a */
[----:B-1----:R-:W-:Y:S02]  /*6c50*/  SHF.R.S32.HI R152, RZ, 0x1f, R11 ;  /* 0x0000001fff987819 */ /* 0x002fe4000001140b */
[----:B------:R-:W-:Y:S02]  /*6c60*/  SHF.R.S32.HI R7, RZ, 0x1f, R12 ;  /* 0x0000001fff077819 */ /* 0x000fe4000001140c */
[----:B------:R-:W-:Y:S02]  /*6c70*/  SHF.R.S32.HI R156, RZ, 0x1f, R13 ;  /* 0x0000001fff9c7819 */ /* 0x000fe4000001140d */
[-C--:B------:R-:W-:Y:S02]  /*6c80*/  LEA R9, P0, R10, R30.reuse, 0x2 ;  /* 0x0000001e0a097211 */ /* 0x080fe400078010ff */
[----:B------:R-:W-:-:S02]  /*6c90*/  LEA R78, P1, R11, R30, 0x2 ;  /* 0x0000001e0b4e7211 */ /* 0x000fc400078210ff */
[-C--:B------:R-:W-:Y:S02]  /*6ca0*/  LEA R75, P2, R12, R30.reuse, 0x2 ;  /* 0x0000001e0c4b7211 */ /* 0x080fe400078410ff */
[----:B------:R-:W-:Y:S02]  /*6cb0*/  LEA R71, P3, R13, R30, 0x2 ;  /* 0x0000001e0d477211 */ /* 0x000fe400078610ff */
[-C--:B------:R-:W-:Y:S02]  /*6cc0*/  LEA.HI.X R17, R10, R28.reuse, R17, 0x2, P0 ;  /* 0x0000001c0a117211 */ /* 0x080fe400000f1411 */
[-C--:B------:R-:W-:Y:S02]  /*6cd0*/  LEA.HI.X R152, R11, R28.reuse, R152, 0x2, P1 ;  /* 0x0000001c0b987211 */ /* 0x080fe400008f1498 */
[-C--:B------:R-:W-:Y:S02]  /*6ce0*/  LEA.HI.X R154, R12, R28.reuse, R7, 0x2, P2 ;  /* 0x0000001c0c9a7211 */ /* 0x080fe400010f1407 */
[----:B------:R-:W-:-:S02]  /*6cf0*/  LEA.HI.X R156, R13, R28, R156, 0x2, P3 ;  /* 0x0000001c0d9c7211 */ /* 0x000fc400018f149c */
[----:B------:R-:W-:Y:S02]  /*6d00*/  SHF.R.S32.HI R23, RZ, 0x1f, R14 ;  /* 0x0000001fff177819 */ /* 0x000fe4000001140e */
[----:B------:R-:W-:Y:S02]  /*6d10*/  SHF.R.S32.HI R160, RZ, 0x1f, R15 ;  /* 0x0000001fffa07819 */ /* 0x000fe4000001140f */
        /* <DEDUP_REMOVED lines=61> */
[-C--:B------:R-:W-:Y:S02]  /*70f0*/  LEA R199, P0, R208, R30.reuse, 0x2 ;  /* 0x0000001ed0c77211 */ /* 0x080fe400078010ff */
[-C--:B------:R-:W-:Y:S02]  /*7100*/  LEA R203, P2, R210, R30.reuse, 0x2 ;  /* 0x0000001ed2cb7211 */ /* 0x080fe400078410ff */
[----:B------:R-:W-:-:S02]  /*7110*/  LEA R205, P3, R211, R30, 0x2 ;  /* 0x0000001ed3cd7211 */ /* 0x000fc400078610ff */
[----:B------:R-:W-:Y:S02]  /*7120*/  SHF.R.S32.HI R200, RZ, 0x1f, R209 ;  /* 0x0000001fffc87819 */ /* 0x000fe400000114d1 */
[----:B------:R-:W-:Y:S02]  /*7130*/  LEA R201, P1, R209, R30, 0x2 ;  /* 0x0000001ed1c97211 */ /* 0x000fe400078210ff */
[-C--:B------:R-:W-:Y:S02]  /*7140*/  LEA.HI.X R198, R208, R28.reuse, R11, 0x2, P0 ;  /* 0x0000001cd0c67211 */ /* 0x080fe400000f140b */
[-C--:B------:R-:W-:Y:S02]  /*7150*/  LEA.HI.X R202, R210, R28.reuse, R7, 0x2, P2 ;  /* 0x0000001cd2ca7211 */ /* 0x080fe400010f1407 */
[-C--:B------:R-:W-:Y:S02]  /*7160*/  LEA.HI.X R204, R211, R28.reuse, R204, 0x2, P3 ;  /* 0x0000001cd3cc7211 */ /* 0x080fe400018f14cc */
[----:B------:R-:W-:-:S02]  /*7170*/  LEA.HI.X R200, R209, R28, R200, 0x2, P1 ;  /* 0x0000001cd1c87211 */ /* 0x000fc400008f14c8 */
[----:B------:R-:W-:Y:S02]  /*7180*/  SHF.R.S32.HI R206, RZ, 0x1f, R213 ;  /* 0x0000001fffce7819 */ /* 0x000fe400000114d5 */
[----:B------:R-:W-:Y:S02]  /*7190*/  SHF.R.S32.HI R210, RZ, 0x1f, R215 ;  /* 0x0000001fffd27819 */ /* 0x000fe400000114d7 */
[-C--:B------:R-:W-:Y:S02]  /*71a0*/  LEA R207, P0, R213, R30.reuse, 0x2 ;  /* 0x0000001ed5cf7211 */ /* 0x080fe400078010ff */
[----:B------:R-:W-:Y:S02]  /*71b0*/  LEA R211, P2, R215, R30, 0x2 ;  /* 0x0000001ed7d37211 */ /* 0x000fe400078410ff */
[----:B------:R-:W-:Y:S02]  /*71c0*/  SHF.R.S32.HI R7, RZ, 0x1f, R214 ;  /* 0x0000001fff077819 */ /* 0x000fe400000114d6 */
[----:B------:R-:W-:-:S02]  /*71d0*/  SHF.R.S32.HI R212, RZ, 0x1f, R217 ;  /* 0x0000001fffd47819 */ /* 0x000fc400000114d9 */
[CC--:B------:R-:W-:Y:S02]  /*71e0*/  LEA R209, P1, R214.reuse, R30.reuse, 0x2 ;  /* 0x0000001ed6d17211 */ /* 0x0c0fe400078210ff */
[----:B------:R-:W-:Y:S02]  /*71f0*/  LEA R64, P3, R217, R30, 0x2 ;  /* 0x0000001ed9407211 */ /* 0x000fe400078610ff */
[-C--:B------:R-:W-:Y:S02]  /*7200*/  LEA.HI.X R206, R213, R28.reuse, R206, 0x2, P0 ;  /* 0x0000001cd5ce7211 */ /* 0x080fe400000f14ce */
[-C--:B------:R-:W-:Y:S02]  /*7210*/  LEA.HI.X R210, R215, R28.reuse, R210, 0x2, P2 ;  /* 0x0000001cd7d27211 */ /* 0x080fe400010f14d2 */
[-C--:B------:R-:W-:Y:S02]  /*7220*/  LEA.HI.X R208, R214, R28.reuse, R7, 0x2, P1 ;  /* 0x0000001cd6d07211 */ /* 0x080fe400008f1407 */
[----:B------:R-:W-:-:S02]  /*7230*/  LEA.HI.X R212, R217, R28, R212, 0x2, P3 ;  /* 0x0000001cd9d47211 */ /* 0x000fc400018f14d4 */
[----:B------:R-:W-:Y:S02]  /*7240*/  SHF.R.S32.HI R11, RZ, 0x1f, R218 ;  /* 0x0000001fff0b7819 */ /* 0x000fe400000114da */
[CC--:B------:R-:W-:Y:S02]  /*7250*/  LEA R215, P0, R218.reuse, R30.reuse, 0x2 ;  /* 0x0000001edad77211 */ /* 0x0c0fe400078010ff */
[----:B------:R-:W-:Y:S02]  /*7260*/  SHF.R.S32.HI R216, RZ, 0x1f, R219 ;  /* 0x0000001fffd87819 */ /* 0x000fe400000114db */
[----:B------:R-:W-:Y:S02]  /*7270*/  SHF.R.S32.HI R6, RZ, 0x1f, R221 ;  /* 0x0000001fff067819 */ /* 0x000fe400000114dd */
[-C--:B------:R-:W-:Y:S02]  /*7280*/  LEA R217, P1, R219, R30.reuse, 0x2 ;  /* 0x0000001edbd97211 */ /* 0x080fe400078210ff */
[----:B------:R-:W-:Y:S01]  /*7290*/  LEA R62, P2, R221, R30, 0x2 ;  /* 0x0000001edd3e7211 */ /* 0x000fe200078410ff */
[----:B------:R-:W1:Y:S01]  /*72a0*/  S2R R189, SR_TID.X ;  /* 0x0000000000bd7919 */ /* 0x000e620000002100 */
[----:B------:R-:W-:-:S02]  /*72b0*/  LEA.HI.X R214, R218, R28, R11, 0x2, P0 ;  /* 0x0000001cdad67211 */ /* 0x000fc400000f140b */
[-C--:B------:R-:W-:Y:S02]  /*72c0*/  LEA.HI.X R216, R219, R28.reuse, R216, 0x2, P1 ;  /* 0x0000001cdbd87211 */ /* 0x080fe400008f14d8 */
[----:B------:R-:W-:Y:S02]  /*72d0*/  LEA.HI.X R218, R221, R28, R6, 0x2, P2 ;  /* 0x0000001cddda7211 */ /* 0x000fe400010f1406 */
[----:B------:R-:W-:Y:S02]  /*72e0*/  SHF.R.S32.HI R224, RZ, 0x1f, R225 ;  /* 0x0000001fffe07819 */ /* 0x000fe400000114e1 */
[----:B------:R-:W-:Y:S02]  /*72f0*/  SHF.R.S32.HI R226, RZ, 0x1f, R229 ;  /* 0x0000001fffe27819 */ /* 0x000fe400000114e5 */
[-C--:B------:R-:W-:Y:S02]  /*7300*/  LEA R61, P1, R225, R30.reuse, 0x2 ;  /* 0x0000001ee13d7211 */ /* 0x080fe400078210ff */
[----:B------:R-:W-:-:S02]  /*7310*/  LEA R227, P2, R229, R30, 0x2 ;  /* 0x0000001ee5e37211 */ /* 0x000fc400078410ff */
[-C--:B------:R-:W-:Y:S02]  /*7320*/  LEA.HI.X R224, R225, R28.reuse, R224, 0x2, P1 ;  /* 0x0000001ce1e07211 */ /* 0x080fe400008f14e0 */
[----:B--2---:R-:W-:Y:S02]  /*7330*/  SHF.R.S32.HI R24, RZ, 0x1f, R235 ;  /* 0x0000001fff187819 */ /* 0x004fe400000114eb */
[----:B------:R-:W-:Y:S02]  /*7340*/  LEA.HI.X R226, R229, R28, R226, 0x2, P2 ;  /* 0x0000001ce5e27211 */ /* 0x000fe400010f14e2 */
[----:B------:R-:W-:Y:S02]  /*7350*/  SHF.L.U64.HI R24, R235, 0x2, R24 ;  /* 0x00000002eb187819 */ /* 0x000fe40000010218 */
[----:B------:R-:W-:Y:S02]  /*7360*/  SHF.R.S32.HI R232, RZ, 0x1f, R233 ;  /* 0x0000001fffe87819 */ /* 0x000fe400000114e9 */
[----:B------:R-:W-:-:S02]  /*7370*/  SHF.R.S32.HI R11, RZ, 0x1f, R234 ;  /* 0x0000001fff0b7819 */ /* 0x000fc400000114ea */
[CC--:B------:R-:W-:Y:S02]  /*7380*/  LEA R58, P1, R233.reuse, R30.reuse, 0x2 ;  /* 0x0000001ee93a7211 */ /* 0x0c0fe400078210ff */
[C---:B------:R-:W-:Y:S02]  /*7390*/  LEA R235, P2, R234.reuse, R30, 0x2 ;  /* 0x0000001eeaeb7211 */ /* 0x040fe400078410ff */
[-C--:B------:R-:W-:Y:S02]  /*73a0*/  LEA.HI.X R232, R233, R28.reuse, R232, 0x2, P1 ;  /* 0x0000001ce9e87211 */ /* 0x080fe400008f14e8 */
[----:B------:R-:W-:Y:S02]  /*73b0*/  LEA.HI.X R234, R234, R28, R11, 0x2, P2 ;  /* 0x0000001ceaea7211 */ /* 0x000fe400010f140b */
[----:B------:R-:W-:Y:S02]  /*73c0*/  SHF.R.S32.HI R11, RZ, 0x1f, R238 ;  /* 0x0000001fff0b7819 */ /* 0x000fe400000114ee */
[----:B------:R-:W-:-:S02]  /*73d0*/  LEA R55, P1, R238, R30, 0x2 ;  /* 0x0000001eee377211 */ /* 0x000fc400078210ff */
[----:B------:R-:W-:Y:S02]  /*73e0*/  SHF.R.S32.HI R7, RZ, 0x1f, R222 ;  /* 0x0000001fff077819 */ /* 0x000fe400000114de */
[----:B------:R-:W-:Y:S02]  /*73f0*/  LEA R60, P3, R222, R30, 0x2 ;  /* 0x0000001ede3c7211 */ /* 0x000fe400078610ff */
[----:B------:R-:W-:Y:S02]  /*7400*/  LEA.HI.X R46, R238, R28, R11, 0x2, P1 ;  /* 0x0000001cee2e7211 */ /* 0x000fe400008f140b */
[----:B------:R-:W-:Y:S02]  /*7410*/  SHF.R.S32.HI R11, RZ, 0x1f, R242 ;  /* 0x0000001fff0b7819 */ /* 0x000fe400000114f2 */
[----:B------:R-:W-:Y:S02]  /*7420*/  LEA R51, P1, R242, R30, 0x2 ;  /* 0x0000001ef2337211 */ /* 0x000fe400078210ff */
[----:B------:R-:W-:-:S02]  /*7430*/  LEA.HI.X R220, R222, R28, R7, 0x2, P3 ;  /* 0x0000001cdedc7211 */ /* 0x000fc400018f1407 */
[----:B------:R-:W-:Y:S02]  /*7440*/  SHF.R.S32.HI R222, RZ, 0x1f, R223 ;  /* 0x0000001fffde7819 */ /* 0x000fe400000114df */
[----:B------:R-:W-:Y:S02]  /*7450*/  SHF.R.S32.HI R7, RZ, 0x1f, R230 ;  /* 0x0000001fff077819 */ /* 0x000fe400000114e6 */
[-C--:B------:R-:W-:Y:S02]  /*7460*/  LEA R63, P0, R223, R30.reuse, 0x2 ;  /* 0x0000001edf3f7211 */ /* 0x080fe400078010ff */
[----:B------:R-:W-:Y:S02]  /*7470*/  LEA R57, P3, R230, R30, 0x2 ;  /* 0x0000001ee6397211 */ /* 0x000fe400078610ff */
[----:B------:R-:W-:Y:S02]  /*7480*/  LEA.HI.X R38, R242, R28, R11, 0x2, P1 ;  /* 0x0000001cf2267211 */ /* 0x000fe400008f140b */
[----:B------:R-:W-:-:S02]  /*7490*/  SHF.R.S32.HI R31, RZ, 0x1f, R246 ;  /* 0x0000001fff1f7819 */ /* 0x000fc400000114f6 */
[----:B------:R-:W-:Y:S01]  /*74a0*/  LEA R45, P1, R246, R30, 0x2 ;  /* 0x0000001ef62d7211 */ /* 0x000fe200078210ff */
[----:B------:R2:W-:Y:S01]  /*74b0*/  STL [R1+0x9c], R3 ;  /* 0x00009c0301007387 */ /* 0x0005e20000100800 */
[-C--:B------:R-:W-:Y:S02]  /*74c0*/  LEA.HI.X R222, R223, R28.reuse, R222, 0x2, P0 ;  /* 0x0000001cdfde7211 */ /* 0x080fe400000f14de */
[----:B------:R-:W-:Y:S02]  /*74d0*/  LEA.HI.X R228, R230, R28, R7, 0x2, P3 ;  /* 0x0000001ce6e47211 */ /* 0x000fe400018f1407 */
[----:B------:R-:W-:Y:S02]  /*74e0*/  SHF.R.S32.HI R230, RZ, 0x1f, R231 ;  /* 0x0000001fffe67819 */ /* 0x000fe400000114e7 */
[----:B------:R-:W-:Y:S02]  /*74f0*/  LEA R59, P0, R231, R30, 0x2 ;  /* 0x0000001ee73b7211 */ /* 0x000fe400078010ff */
[----:B------:R-:W-:Y:S01]  /*7500*/  LEA.HI.X R31, R246, R28, R31, 0x2, P1 ;  /* 0x0000001cf61f7211 */ /* 0x000fe200008f141f */
[----:B--2---:R-:W-:Y:S01]  /*7510*/  IMAD.SHL.U32 R3, R158, 0x20, RZ ;  /* 0x000000209e037824 */ /* 0x004fe200078e00ff */
[----:B------:R-:W-:-:S02]  /*7520*/  SHF.R.S32.HI R7, RZ, 0x1f, R236 ;  /* 0x0000001fff077819 */ /* 0x000fc400000114ec */
[-C--:B------:R-:W-:Y:S02]  /*7530*/  LEA R54, P3, R236, R30.reuse, 0x2 ;  /* 0x0000001eec367211 */ /* 0x080fe400078610ff */
[----:B------:R-:W-:Y:S02]  /*7540*/  SHF.R.S32.HI R11, RZ, 0x1f, R250 ;  /* 0x0000001fff0b7819 */ /* 0x000fe400000114fa */
[----:B------:R-:W-:Y:S02]  /*7550*/  LEA R37, P1, R250, R30, 0x2 ;  /* 0x0000001efa257211 */ /* 0x000fe400078210ff */
[-C--:B------:R-:W-:Y:S02]  /*7560*/  LEA.HI.X R230, R231, R28.reuse, R230, 0x2, P0 ;  /* 0x0000001ce7e67211 */ /* 0x080fe400000f14e6 */
[----:B------:R-:W-:Y:S02]  /*7570*/  LEA.HI.X R236, R236, R28, R7, 0x2, P3 ;  /* 0x0000001cecec7211 */ /* 0x000fe400018f1407 */
[----:B------:R-:W-:-:S02]  /*7580*/  SHF.R.S32.HI R47, RZ, 0x1f, R237 ;  /* 0x0000001fff2f7819 */ /* 0x000fc400000114ed */
[----:B------:R-:W-:Y:S02]  /*7590*/  SHF.R.S32.HI R43, RZ, 0x1f, R239 ;  /* 0x0000001fff2b7819 */ /* 0x000fe400000114ef */
[-C--:B------:R-:W-:Y:S02]  /*75a0*/  LEA R56, P0, R237, R30.reuse, 0x2 ;  /* 0x0000001eed387211 */ /* 0x080fe400078010ff */
[----:B------:R-:W-:Y:S02]  /*75b0*/  LEA R52, P2, R239, R30, 0x2 ;  /* 0x0000001eef347211 */ /* 0x000fe400078410ff */
[----:B------:R-:W-:Y:S02]  /*75c0*/  LEA.HI.X R250, R250, R28, R11, 0x2, P1 ;  /* 0x0000001cfafa7211 */ /* 0x000fe400008f140b */
[----:B------:R-:W-:Y:S02]  /*75d0*/  SHF.R.S32.HI R7, RZ, 0x1f, R240 ;  /* 0x0000001fff077819 */ /* 0x000fe400000114f0 */
[----:B------:R-:W-:-:S02]  /*75e0*/  LEA R50, P3, R240, R30, 0x2 ;  /* 0x0000001ef0327211 */ /* 0x000fc400078610ff */
[----:B---3--:R-:W-:Y:S02]  /*75f0*/  LEA R183, P1, R3, R191, 0x3 ;  /* 0x000000bf03b77211 */ /* 0x008fe400078218ff */
[--C-:B-1----:R-:W-:Y:S02]  /*7600*/  SHF.R.U32.HI R191, RZ, 0x6, R189.reuse ;  /* 0x00000006ffbf7819 */ /* 0x102fe400000116bd */
[--C-:B------:R-:W-:Y:S02]  /*7610*/  SHF.R.U32.HI R184, RZ, 0x6, R189.reuse ;  /* 0x00000006ffb87819 */ /* 0x100fe400000116bd */
[--C-:B------:R-:W-:Y:S02]  /*7620*/  SHF.R.U32.HI R190, RZ, 0x6, R189.reuse ;  /* 0x00000006ffbe7819 */ /* 0x100fe400000116bd */
[----:B------:R-:W-:Y:S02]  /*7630*/  SHF.R.U32.HI R189, RZ, 0x6, R189 ;  /* 0x00000006ffbd7819 */ /* 0x000fe400000116bd */
[----:B------:R-:W-:-:S02]  /*7640*/  LEA.HI.X R47, R237, R28, R47, 0x2, P0 ;  /* 0x0000001ced2f7211 */ /* 0x000fc400000f142f */
[-C--:B------:R-:W-:Y:S02]  /*7650*/  LEA.HI.X R43, R239, R28.reuse, R43, 0x2, P2 ;  /* 0x0000001cef2b7211 */ /* 0x080fe400010f142b */
[----:B------:R-:W-:Y:S02]  /*7660*/  LEA.HI.X R42, R240, R28, R7, 0x2, P3 ;  /* 0x0000001cf02a7211 */ /* 0x000fe400018f1407 */
[----:B------:R-:W-:Y:S02]  /*7670*/  SHF.R.S32.HI R39, RZ, 0x1f, R241 ;  /* 0x0000001fff277819 */ /* 0x000fe400000114f1 */
[----:B------:R-:W-:Y:S02]  /*7680*/  SHF.R.S32.HI R35, RZ, 0x1f, R243 ;  /* 0x0000001fff237819 */ /* 0x000fe400000114f3 */
[-C--:B------:R-:W-:Y:S02]  /*7690*/  LEA R53, P0, R241, R30.reuse, 0x2 ;  /* 0x0000001ef1357211 */ /* 0x080fe400078010ff */
[----:B------:R-:W-:-:S02]  /*76a0*/  LEA R48, P2, R243, R30, 0x2 ;  /* 0x0000001ef3307211 */ /* 0x000fc400078410ff */
[----:B------:R-:W-:Y:S02]  /*76b0*/  SHF.R.S32.HI R7, RZ, 0x1f, R244 ;  /* 0x0000001fff077819 */ /* 0x000fe400000114f4 */
[C---:B------:R-:W-:Y:S02]  /*76c0*/  LEA R44, P3, R244.reuse, R30, 0x2 ;  /* 0x0000001ef42c7211 */ /* 0x040fe400078610ff */
[----:B------:R-:W-:Y:S02]  /*76d0*/  SGXT.U32 R189, R189, 0x1 ;  /* 0x00000001bdbd781a */ /* 0x000fe40000000000 */
[-C--:B------:R-:W-:Y:S02]  /*76e0*/  LEA.HI.X R39, R241, R28.reuse, R39, 0x2, P0 ;  /* 0x0000001cf1277211 */ /* 0x080fe400000f1427 */
[-C--:B------:R-:W-:Y:S02]  /*76f0*/  LEA.HI.X R35, R243, R28.reuse, R35, 0x2, P2 ;  /* 0x0000001cf3237211 */ /* 0x080fe400010f1423 */
[----:B------:R-:W-:-:S02]  /*7700*/  LEA.HI.X R34, R244, R28, R7, 0x2, P3 ;  /* 0x0000001cf4227211 */ /* 0x000fc400018f1407 */
[----:B------:R-:W-:Y:S02]  /*7710*/  SHF.R.S32.HI R32, RZ, 0x1f, R245 ;  /* 0x0000001fff207819 */ /* 0x000fe400000114f5 */
[----:B------:R-:W-:Y:S02]  /*7720*/  SHF.R.S32.HI R29, RZ, 0x1f, R247 ;  /* 0x0000001fff1d7819 */ /* 0x000fe400000114f7 */
[-C--:B------:R-:W-:Y:S02]  /*7730*/  LEA R49, P0, R245, R30.reuse, 0x2 ;  /* 0x0000001ef5317211 */ /* 0x080fe400078010ff */
[-C--:B------:R-:W-:Y:S02]  /*7740*/  LEA R40, P2, R247, R30.reuse, 0x2 ;  /* 0x0000001ef7287211 */ /* 0x080fe400078410ff */
[----:B------:R-:W-:Y:S02]  /*7750*/  SHF.R.S32.HI R25, RZ, 0x1f, R248 ;  /* 0x0000001fff197819 */ /* 0x000fe400000114f8 */
[----:B------:R-:W-:-:S02]  /*7760*/  LEA R36, P3, R248, R30, 0x2 ;  /* 0x0000001ef8247211 */ /* 0x000fc400078610ff */
[----:B------:R-:W-:Y:S02]  /*7770*/  SGXT.U32 R190, R190, 0x1 ;  /* 0x00000001bebe781a */ /* 0x000fe40000000000 */
[----:B------:R-:W-:Y:S02]  /*7780*/  LOP3.LUT R189, R189, 0x1e, RZ, 0xfc, !PT ;  /* 0x0000001ebdbd7812 */ /* 0x000fe400078efcff */
[----:B------:R-:W-:Y:S02]  /*7790*/  SGXT.U32 R184, R184, 0x1 ;  /* 0x00000001b8b8781a */ /* 0x000fe40000000000 */
[----:B------:R-:W-:Y:S02]  /*77a0*/  SGXT.U32 R191, R191, 0x1 ;  /* 0x00000001bfbf781a */ /* 0x000fe40000000000 */
[-C--:B------:R-:W-:Y:S02]  /*77b0*/  LEA.HI.X R32, R245, R28.reuse, R32, 0x2, P0 ;  /* 0x0000001cf5207211 */ /* 0x080fe400000f1420 */
[----:B------:R-:W-:Y:S01]  /*77c0*/  LEA.HI.X R29, R247, R28, R29, 0x2, P2 ;  /* 0x0000001cf71d7211 */ /* 0x000fe200010f141d */
[----:B------:R-:W-:Y:S01]  /*77d0*/  IMAD R6, R189, R158, RZ ;  /* 0x0000009ebd067224 */ /* 0x000fe200078e02ff */
[----:B------:R-:W-:-:S02]  /*77e0*/  LEA.HI.X R25, R248, R28, R25, 0x2, P3 ;  /* 0x0000001cf8197211 */ /* 0x000fc400018f1419 */
[----:B------:R-:W-:Y:S02]  /*77f0*/  SHF.R.S32.HI R26, RZ, 0x1f, R249 ;  /* 0x0000001fff1a7819 */ /* 0x000fe400000114f9 */
[----:B------:R-:W-:Y:S02]  /*7800*/  SHF.R.S32.HI R27, RZ, 0x1f, R251 ;  /* 0x0000001fff1b7819 */ /* 0x000fe400000114fb */
[-C--:B------:R-:W-:Y:S02]  /*7810*/  LEA R41, P0, R249, R30.reuse, 0x2 ;  /* 0x0000001ef9297211 */ /* 0x080fe400078010ff */
[----:B------:R-:W-:Y:S02]  /*7820*/  LEA R33, P2, R251, R30, 0x2 ;  /* 0x0000001efb217211 */ /* 0x000fe400078410ff */
[----:B------:R-:W-:Y:S02]  /*7830*/  LOP3.LUT R190, R190, 0x1c, RZ, 0xfc, !PT ;  /* 0x0000001cbebe7812 */ /* 0x000fe400078efcff */
[----:B------:R-:W-:-:S02]  /*7840*/  SHF.R.S32.HI R7, RZ, 0x1f, R252 ;  /* 0x0000001fff077819 */ /* 0x000fc400000114fc */
[----:B------:R-:W-:Y:S02]  /*7850*/  LEA R30, P3, R252, R30, 0x2 ;  /* 0x0000001efc1e7211 */ /* 0x000fe400078610ff */
[----:B------:R-:W-:Y:S02]  /*7860*/  LOP3.LUT R184, R184, 0x1a, RZ, 0xfc, !PT ;  /* 0x0000001ab8b87812 */ /* 0x000fe400078efcff */
[----:B------:R-:W-:Y:S01]  /*7870*/  LOP3.LUT R191, R191, 0x18, RZ, 0xfc, !PT ;  /* 0x00000018bfbf7812 */ /* 0x000fe200078efcff */
[----:B------:R-:W-:Y:S01]  /*7880*/  IMAD R8, R190, R158, RZ ;  /* 0x0000009ebe087224 */ /* 0x000fe200078e02ff */
[-C--:B------:R-:W-:Y:S02]  /*7890*/  LEA.HI.X R26, R249, R28.reuse, R26, 0x2, P0 ;  /* 0x0000001cf91a7211 */ /* 0x080fe400000f141a */
[-C--:B------:R-:W-:Y:S01]  /*78a0*/  LEA.HI.X R27, R251, R28.reuse, R27, 0x2, P2 ;  /* 0x0000001cfb1b7211 */ /* 0x080fe200010f141b */
[----:B------:R1:W-:Y:S01]  /*78b0*/  STL [R1+0xc4], R6 ;  /* 0x0000c40601007387 */ /* 0x0003e20000100800 */
[----:B------:R-:W-:Y:S01]  /*78c0*/  LEA.HI.X R28, R252, R28, R7, 0x2, P3 ;  /* 0x0000001cfc1c7211 */ /* 0x000fe200018f1407 */
[-C--:B------:R-:W-:Y:S01]  /*78d0*/  IMAD R7, R184, R158.reuse, RZ ;  /* 0x0000009eb8077224 */ /* 0x080fe200078e02ff */
[----:B------:R-:W-:Y:S01]  /*78e0*/  IADD3 R187, P5, R187, UR10, RZ ;  /* 0x0000000abbbb7c10 */ /* 0x000fe2000ffbe0ff */
[----:B------:R-:W-:Y:S01]  /*78f0*/  STL [R1+0xc0], R8 ;  /* 0x0000c00801007387 */ /* 0x000fe20000100800 */
[----:B-1----:R-:W-:-:S03]  /*7900*/  IMAD R6, R191, R158, RZ ;  /* 0x0000009ebf067224 */ /* 0x002fc600078e02ff */
[----:B------:R-:W-:Y:S01]  /*7910*/  STL [R1+0xbc], R7 ;  /* 0x0000bc0701007387 */ /* 0x000fe20000100800 */
[----:B------:R-:W-:-:S03]  /*7920*/  IADD3.X R14, R74, UR11, RZ, P5, !PT ;  /* 0x0000000b4a0e7c10 */ /* 0x000fc6000affe4ff */
[----:B------:R1:W-:Y:S01]  /*7930*/  STL [R1+0xb8], R6 ;  /* 0x0000b80601007387 */ /* 0x0003e20000100800 */
[----:B------:R-:W-:Y:S02]  /*7940*/  IADD3 R9, P6, R9, UR10, RZ ;  /* 0x0000000a09097c10 */ /* 0x000fe4000ffde0ff */
[----:B------:R-:W-:Y:S02]  /*7950*/  IADD3 R10, P5, R78, UR10, RZ ;  /* 0x0000000a4e0a7c10 */ /* 0x000fe4000ffbe0ff */
[----:B-1----:R-:W-:Y:S02]  /*7960*/  IADD3 R6, P4, R79, UR10, RZ ;  /* 0x0000000a4f067c10 */ /* 0x002fe4000ff9e0ff */
[----:B------:R-:W-:Y:S02]  /*7970*/  IADD3 R7, P3, R77, UR10, RZ ;  /* 0x0000000a4d077c10 */ /* 0x000fe4000ff7e0ff */
[----:B------:R-:W-:Y:S02]  /*7980*/  IADD3.X R16, R73, UR11, RZ, P4, !PT ;  /* 0x0000000b49107c10 */ /* 0x000fe4000a7fe4ff */
[----:B------:R-:W-:-:S02]  /*7990*/  IADD3 R12, P4, R75, UR10, RZ ;  /* 0x0000000a4b0c7c10 */ /* 0x000fc4000ff9e0ff */
[----:B------:R-:W-:Y:S02]  /*79a0*/  IADD3 R8, P2, R76, UR10, RZ ;  /* 0x0000000a4c087c10 */ /* 0x000fe4000ff5e0ff */
[----:B------:R-:W-:Y:S02]  /*79b0*/  IADD3.X R22, R17, UR11, RZ, P6, !PT ;  /* 0x0000000b11167c10 */ /* 0x000fe4000b7fe4ff */
[----:B------:R-:W-:Y:S02]  /*79c0*/  IADD3.X R152, R152, UR11, RZ, P5, !PT ;  /* 0x0000000b98987c10 */ /* 0x000fe4000affe4ff */
[----:B------:R-:W-:Y:S02]  /*79d0*/  IADD3 R17, P5, R67, UR10, RZ ;  /* 0x0000000a43117c10 */ /* 0x000fe4000ffbe0ff */
[----:B------:R-:W-:Y:S02]  /*79e0*/  IADD3.X R18, R70, UR11, RZ, P3, !PT ;  /* 0x0000000b46127c10 */ /* 0x000fe40009ffe4ff */
[----:B------:R-:W-:-:S02]  /*79f0*/  IADD3.X R154, R154, UR11, RZ, P4, !PT ;  /* 0x0000000b9a9a7c10 */ /* 0x000fc4000a7fe4ff */
[----:B------:R-:W-:Y:S02]  /*7a00*/  IADD3 R11, P3, R71, UR10, RZ ;  /* 0x0000000a470b7c10 */ /* 0x000fe4000ff7e0ff */
[----:B------:R-:W-:Y:S02]  /*7a10*/  IADD3.X R20, R69, UR11, RZ, P2, !PT ;  /* 0x0000000b45147c10 */ /* 0x000fe400097fe4ff */
[----:B------:R-:W-:Y:S02]  /*7a20*/  IADD3 R19, P4, R65, UR10, RZ ;  /* 0x0000000a41137c10 */ /* 0x000fe4000ff9e0ff */
[----:B------:R-:W-:Y:S02]  /*7a30*/  IADD3 R13, P2, R13, UR10, RZ ;  /* 0x0000000a0d0d7c10 */ /* 0x000fe4000ff5e0ff */
[----:B------:R-:W-:Y:S02]  /*7a40*/  IADD3.X R162, R162, UR11, RZ, P5, !PT ;  /* 0x0000000ba2a27c10 */ /* 0x000fe4000affe4ff */
[----:B------:R-:W-:-:S02]  /*7a50*/  IADD3 R155, P5, R155, UR10, RZ ;  /* 0x0000000a9b9b7c10 */ /* 0x000fc4000ffbe0ff */
[----:B------:R-:W-:Y:S02]  /*7a60*/  IADD3.X R156, R156, UR11, RZ, P3, !PT ;  /* 0x0000000b9c9c7c10 */ /* 0x000fe40009ffe4ff */
[----:B------:R-:W-:Y:S02]  /*7a70*/  IADD3.X R164, R164, UR11, RZ, P4, !PT ;  /* 0x0000000ba4a47c10 */ /* 0x000fe4000a7fe4ff */
[----:B------:R-:W-:Y:S02]  /*7a80*/  IADD3 R21, P3, R68, UR10, RZ ;  /* 0x0000000a44157c10 */ /* 0x000fe4000ff7e0ff */
[----:B------:R-:W-:Y:S02]  /*7a90*/  IADD3.X R158, R23, UR11, RZ, P2, !PT ;  /* 0x0000000b179e7c10 */ /* 0x000fe400097fe4ff */
[----:B------:R-:W-:Y:S02]  /*7aa0*/  IADD3 R157, P4, R157, UR10, RZ ;  /* 0x0000000a9d9d7c10 */ /* 0x000fe4000ff9e0ff */
[----:B------:R-:W-:-:S02]  /*7ab0*/  IADD3 R23, P2, R66, UR10, RZ ;  /* 0x0000000a42177c10 */ /* 0x000fc4000ff5e0ff */
[----:B------:R-:W-:Y:S02]  /*7ac0*/  IADD3 R15, P6, R72, UR10, RZ ;  /* 0x0000000a480f7c10 */ /* 0x000fe4000ffde0ff */
[----:B------:R-:W-:Y:S02]  /*7ad0*/  IADD3.X R172, R172, UR11, RZ, P5, !PT ;  /* 0x0000000bacac7c10 */ /* 0x000fe4000affe4ff */
[----:B------:R-:W-:Y:S02]  /*7ae0*/  IADD3 R165, P5, R165, UR10, RZ ;  /* 0x0000000aa5a57c10 */ /* 0x000fe4000ffbe0ff */
[----:B------:R-:W-:Y:S02]  /*7af0*/  IADD3.X R166, R166, UR11, RZ, P3, !PT ;  /* 0x0000000ba6a67c10 */ /* 0x000fe40009ffe4ff */
[----:B------:R-:W-:Y:S02]  /*7b00*/  IADD3.X R174, R174, UR11, RZ, P4, !PT ;  /* 0x0000000baeae7c10 */ /* 0x000fe4000a7fe4ff */
[----:B------:R-:W-:-:S02]  /*7b10*/  IADD3 R159, P3, R159, UR10, RZ ;  /* 0x0000000a9f9f7c10 */ /* 0x000fc4000ff7e0ff */
[----:B------:R-:W-:Y:S02]  /*7b20*/  IADD3.X R168, R168, UR11, RZ, P2, !PT ;  /* 0x0000000ba8a87c10 */ /* 0x000fe400097fe4ff */
[----:B------:R-:W-:Y:S02]  /*7b30*/  IADD3 R167, P4, R167, UR10, RZ ;  /* 0x0000000aa7a77c10 */ /* 0x000fe4000ff9e0ff */
[----:B------:R-:W-:Y:S02]  /*7b40*/  IADD3.X R160, R160, UR11, RZ, P6, !PT ;  /* 0x0000000ba0a07c10 */ /* 0x000fe4000b7fe4ff */
[----:B------:R-:W-:Y:S02]  /*7b50*/  IADD3 R161, P2, R161, UR10, RZ ;  /* 0x0000000aa1a17c10 */ /* 0x000fe4000ff5e0ff */
[----:B------:R-:W-:Y:S02]  /*7b60*/  IADD3 R153, P6, R153, UR10, RZ ;  /* 0x0000000a99997c10 */ /* 0x000fe4000ffde0ff */
[----:B------:R-:W-:-:S02]  /*7b70*/  IADD3.X R178, R178, UR11, RZ, P5, !PT ;  /* 0x0000000bb2b27c10 */ /* 0x000fc4000affe4ff */
[----:B------:R-:W-:Y:S02]  /*7b80*/  IADD3 R193, P5, R193, UR10, RZ ;  /* 0x0000000ac1c17c10 */ /* 0x000fe4000ffbe0ff */
[----:B------:R-:W-:Y:S02]  /*7b90*/  IADD3.X R175, R175, UR11, RZ, P3, !PT ;  /* 0x0000000bafaf7c10 */ /* 0x000fe40009ffe4ff */
[----:B------:R-:W-:Y:S02]  /*7ba0*/  IADD3.X R179, R179, UR11, RZ, P4, !PT ;  /* 0x0000000bb3b37c10 */ /* 0x000fe4000a7fe4ff */
[----:B------:R-:W-:Y:S02]  /*7bb0*/  IADD3 R169, P3, R169, UR10, RZ ;  /* 0x0000000aa9a97c10 */ /* 0x000fe4000ff7e0ff */
[----:B------:R-:W-:Y:S02]  /*7bc0*/  IADD3.X R176, R176, UR11, RZ, P2, !PT ;  /* 0x0000000bb0b07c10 */ /* 0x000fe400097fe4ff */
[----:B------:R-:W-:-:S02]  /*7bd0*/  IADD3 R195, P4, R195, UR10, RZ ;  /* 0x0000000ac3c37c10 */ /* 0x000fc4000ff9e0ff */
[----:B------:R-:W-:Y:S02]  /*7be0*/  IADD3.X R170, R170, UR11, RZ, P6, !PT ;  /* 0x0000000baaaa7c10 */ /* 0x000fe4000b7fe4ff */
[----:B------:R-:W-:Y:S02]  /*7bf0*/  IADD3 R171, P2, R171, UR10, RZ ;  /* 0x0000000aabab7c10 */ /* 0x000fe4000ff5e0ff */
[----:B------:R-:W-:Y:S02]  /*7c00*/  IADD3 R163, P6, R163, UR10, RZ ;  /* 0x0000000aa3a37c10 */ /* 0x000fe4000ffde0ff */
[----:B------:R-:W-:Y:S02]  /*7c10*/  IADD3.X R192, R192, UR11, RZ, P5, !PT ;  /* 0x0000000bc0c07c10 */ /* 0x000fe4000affe4ff */
[----:B------:R-:W-:Y:S02]  /*7c20*/  IADD3 R203, P5, R203, UR10, RZ ;  /* 0x0000000acbcb7c10 */ /* 0x000fe4000ffbe0ff */
[----:B------:R-:W-:-:S02]  /*7c30*/  IADD3.X R180, R180, UR11, RZ, P3, !PT ;  /* 0x0000000bb4b47c10 */ /* 0x000fc40009ffe4ff */
[----:B------:R-:W-:Y:S02]  /*7c40*/  IADD3.X R194, R194, UR11, RZ, P4, !PT ;  /* 0x0000000bc2c27c10 */ /* 0x000fe4000a7fe4ff */
[----:B------:R-:W-:Y:S02]  /*7c50*/  IADD3 R197, P3, R197, UR10, RZ ;  /* 0x0000000ac5c57c10 */ /* 0x000fe4000ff7e0ff */
[----:B------:R-:W-:Y:S02]  /*7c60*/  IADD3.X R181, R181, UR11, RZ, P2, !PT ;  /* 0x0000000bb5b57c10 */ /* 0x000fe400097fe4ff */
[----:B------:R-:W-:Y:S02]  /*7c70*/  IADD3 R205, P4, R205, UR10, RZ ;  /* 0x0000000acdcd7c10 */ /* 0x000fe4000ff9e0ff */
[----:B------:R-:W-:Y:S02]  /*7c80*/  IADD3.X R177, R177, UR11, RZ, P6, !PT ;  /* 0x0000000bb1b17c10 */ /* 0x000fe4000b7fe4ff */
        /* <DEDUP_REMOVED lines=50> */
[----:B------:R-:W-:Y:S01]  /*7fb0*/  IADD3 R249, P2, R51, UR10, RZ ;  /* 0x0000000a33f97c10 */ /* 0x000fe2000ff5e0ff */
[----:B------:R1:W-:Y:S01]  /*7fc0*/  STL [R1+0x4], R188 ;  /* 0x000004bc01007387 */ /* 0x0003e20000100800 */
[----:B------:R-:W-:Y:S02]  /*7fd0*/  IADD3 R241, P6, R55, UR10, RZ ;  /* 0x0000000a37f17c10 */ /* 0x000fe4000ffde0ff */
[----:B------:R-:W-:Y:S01]  /*7fe0*/  IADD3.X R246, R39, UR11, RZ, P3, !PT ;  /* 0x0000000b27f67c10 */ /* 0x000fe20009ffe4ff */
[----:B------:R-:W2:Y:S01]  /*7ff0*/  LDL R189, [R1+0x58] ;  /* 0x0000580001bd7983 */ /* 0x000ea20000100800 */
[----:B------:R-:W-:Y:S02]  /*8000*/  IADD3 R251, P3, R45, UR10, RZ ;  /* 0x0000000a2dfb7c10 */ /* 0x000fe4000ff7e0ff */
[----:B------:R-:W-:Y:S01]  /*8010*/  IADD3.X R248, R38, UR11, RZ, P2, !PT ;  /* 0x0000000b26f87c10 */ /* 0x000fe200097fe4ff */
[----:B-1----:R-:W3:Y:S01]  /*8020*/  LDL R188, [R1+0x54] ;  /* 0x0000540001bc7983 */ /* 0x002ee20000100800 */
[----:B------:R-:W-:-:S03]  /*8030*/  IADD3.X R240, R46, UR11, RZ, P6, !PT ;  /* 0x0000000b2ef07c10 */ /* 0x000fc6000b7fe4ff */
[----:B------:R1:W-:Y:S01]  /*8040*/  STL [R1+0xc], R184 ;  /* 0x00000cb801007387 */ /* 0x0003e20000100800 */
[----:B------:R-:W-:-:S03]  /*8050*/  IADD3 R252, P6, R48, UR10, RZ ;  /* 0x0000000a30fc7c10 */ /* 0x000fc6000ffde0ff */
[----:B------:R-:W4:Y:S04]  /*8060*/  LDL R190, [R1+0x5c] ;  /* 0x00005c0001be7983 */ /* 0x000f280000100800 */
[----:B------:R-:W4:Y:S01]  /*8070*/  LDL R191, [R1+0x64] ;  /* 0x0000640001bf7983 */ /* 0x000f220000100800 */
[----:B-1----:R-:W-:-:S03]  /*8080*/  IADD3 R184, P2, R40, UR10, RZ ;  /* 0x0000000a28b87c10 */ /* 0x002fc6000ff5e0ff */
[----:B------:R1:W-:Y:S04]  /*8090*/  STL [R1+0x14], R251 ;  /* 0x000014fb01007387 */ /* 0x0003e80000100800 */
[----:B------:R1:W-:Y:S02]  /*80a0*/  STL [R1+0x1c], R184 ;  /* 0x00001cb801007387 */ /* 0x0003e40000100800 */
[----:B-1----:R-:W-:Y:S02]  /*80b0*/  IADD3.X R251, R35, UR11, RZ, P6, !PT ;  /* 0x0000000b23fb7c10 */ /* 0x002fe4000b7fe4ff */
[----:B------:R-:W-:-:S05]  /*80c0*/  IADD3 R184, P6, R36, UR10, RZ ;  /* 0x0000000a24b87c10 */ /* 0x000fca000ffde0ff */
[----:B------:R1:W-:Y:S02]  /*80d0*/  STL [R1+0x24], R184 ;  /* 0x000024b801007387 */ /* 0x0003e40000100800 */
[----:B-1----:R-:W-:-:S05]  /*80e0*/  IADD3.X R184, R34, UR11, RZ, P5, !PT ;  /* 0x0000000b22b87c10 */ /* 0x002fca000affe4ff */
[----:B------:R1:W-:Y:S02]  /*80f0*/  STL [R1], R184 ;  /* 0x000000b801007387 */ /* 0x0003e40000100800 */
[----:B-1----:R-:W-:-:S05]  /*8100*/  IADD3 R184, P5, R41, UR10, RZ ;  /* 0x0000000a29b87c10 */ /* 0x002fca000ffbe0ff */
[----:B------:R1:W-:Y:S02]  /*8110*/  STL [R1+0x2c], R184 ;  /* 0x00002cb801007387 */ /* 0x0003e40000100800 */
[----:B-1----:R-:W-:-:S05]  /*8120*/  IADD3.X R184, R32, UR11, RZ, P4, !PT ;  /* 0x0000000b20b87c10 */ /* 0x002fca000a7fe4ff */
[----:B------:R1:W-:Y:S02]  /*8130*/  STL [R1+0x8], R184 ;  /* 0x000008b801007387 */ /* 0x0003e40000100800 */
        /* <DEDUP_REMOVED lines=12> */
[----:B-1----:R-:W-:-:S05]  /*8200*/  IADD3.X R184, R26, UR11, RZ, P5, !PT ;  /* 0x0000000b1ab87c10 */ /* 0x002fca000affe4ff */
[----:B------:R1:W-:Y:S02]  /*8210*/  STL [R1+0x28], R184 ;  /* 0x000028b801007387 */ /* 0x0003e40000100800 */
[----:B-1----:R-:W-:Y:S02]  /*8220*/  IADD3.X R184, R250, UR11, RZ, P4, !PT ;  /* 0x0000000bfab87c10 */ /* 0x002fe4000a7fe4ff */
[----:B------:R-:W4:Y:S01]  /*8230*/  LDL R250, [R1+0x60] ;  /* 0x0000600001fa7983 */ /* 0x000f220000100800 */
[----:B------:R-:W-:-:S03]  /*8240*/  SHF.R.S32.HI R131, RZ, 0x1f, R3 ;  /* 0x0000001fff837819 */ /* 0x000fc60000011403 */
[----:B------:R1:W-:Y:S01]  /*8250*/  STL [R1+0x30], R184 ;  /* 0x000030b801007387 */ /* 0x0003e20000100800 */
[C-C-:B------:R-:W-:Y:S02]  /*8260*/  LEA.HI.X R24, R3.reuse, R24, R131.reuse, 0x3, P1 ;  /* 0x0000001803187211 */ /* 0x140fe400008f1c83 */
[----:B------:R-:W-:Y:S02]  /*8270*/  SHF.L.U64.HI R3, R3, 0x2, R131 ;  /* 0x0000000203037819 */ /* 0x000fe40000010283 */
[----:B-1----:R-:W-:-:S05]  /*8280*/  IADD3.X R184, R27, UR11, RZ, P3, !PT ;  /* 0x0000000b1bb87c10 */ /* 0x002fca0009ffe4ff */
[----:B------:R1:W-:Y:S02]  /*8290*/  STL [R1+0x38], R184 ;  /* 0x000038b801007387 */ /* 0x0003e40000100800 */
[----:B-1----:R-:W-:-:S05]  /*82a0*/  IADD3.X R184, R28, UR11, RZ, P2, !PT ;  /* 0x0000000b1cb87c10 */ /* 0x002fca00097fe4ff */
[----:B------:R-:W-:Y:S04]  /*82b0*/  STL [R1+0x40], R184 ;  /* 0x000040b801007387 */ /* 0x000fe80000100800 */
[----:B------:R1:W-:Y:S02]  /*82c0*/  STL [R1+0x84], R3 ;  /* 0x0000840301007387 */ /* 0x0003e40000100800 */
[----:B-1----:R-:W1:Y:S01]  /*82d0*/  S2R R3, SR_TID.X ;  /* 0x0000000000037919 */ /* 0x002e620000002100 */
[----:B------:R-:W-:Y:S02]  /*82e0*/  IADD3 R183, P0, R183, UR8, RZ ;  /* 0x00000008b7b77c10 */ /* 0x000fe4000ff1e0ff */
[----:B------:R-:W-:Y:S02]  /*82f0*/  CS2R R26, SRZ ;  /* 0x00000000001a7805 */ /* 0x000fe4000001ff00 */
[C---:B------:R-:W-:Y:S01]  /*8300*/  SHF.L.U64.HI R185, R186.reuse, 0x2, R185 ;  /* 0x00000002bab97819 */ /* 0x040fe200000102b9 */
[----:B------:R-:W-:Y:S01]  /*8310*/  IMAD.SHL.U32 R186, R186, 0x4, RZ ;  /* 0x00000004baba7824 */ /* 0x000fe200078e00ff */
[----:B------:R-:W-:-:S02]  /*8320*/  IADD3.X R184, R24, UR9, RZ, P0, !PT ;  /* 0x0000000918b87c10 */ /* 0x000fc400087fe4ff */
[----:B------:R-:W-:Y:S02]  /*8330*/  CS2R R24, SRZ ;  /* 0x0000000000187805 */ /* 0x000fe4000001ff00 */
[----:B------:R-:W-:Y:S02]  /*8340*/  CS2R R28, SRZ ;  /* 0x00000000001c7805 */ /* 0x000fe4000001ff00 */
[----:B------:R-:W-:Y:S02]  /*8350*/  CS2R R30, SRZ ;  /* 0x00000000001e7805 */ /* 0x000fe4000001ff00 */
[----:B--2---:R-:W-:Y:S02]  /*8360*/  SHF.R.S32.HI R134, RZ, 0x1f, R189 ;  /* 0x0000001fff867819 */ /* 0x004fe400000114bd */
[----:B---3--:R-:W-:Y:S02]  /*8370*/  SHF.R.S32.HI R133, RZ, 0x1f, R188 ;  /* 0x0000001fff857819 */ /* 0x008fe400000114bc */
[----:B----4-:R-:W-:-:S02]  /*8380*/  SHF.R.S32.HI R135, RZ, 0x1f, R190 ;  /* 0x0000001fff877819 */ /* 0x010fc400000114be */
[----:B------:R-:W-:Y:S02]  /*8390*/  SHF.R.S32.HI R136, RZ, 0x1f, R191 ;  /* 0x0000001fff887819 */ /* 0x000fe400000114bf */
[----:B------:R-:W-:Y:S02]  /*83a0*/  SHF.L.U64.HI R190, R190, 0x2, R135 ;  /* 0x00000002bebe7819 */ /* 0x000fe40000010287 */
[----:B-1----:R-:W-:Y:S02]  /*83b0*/  SHF.R.U32.HI R3, RZ, 0x6, R3 ;  /* 0x00000006ff037819 */ /* 0x002fe40000011603 */
        /* <DEDUP_REMOVED lines=49> */
[----:B------:R-:W-:Y:S02]  /*86d0*/  SGXT.U32 R3, R3, 0x1 ;  /* 0x000000010303781a */ /* 0x000fe40000000000 */
[----:B------:R-:W-:-:S02]  /*86e0*/  CS2R R138, SRZ ;  /* 0x00000000008a7805 */ /* 0x000fc4000001ff00 */
[----:B------:R-:W-:Y:S02]  /*86f0*/  CS2R R140, SRZ ;  /* 0x00000000008c7805 */ /* 0x000fe4000001ff00 */
[----:B------:R-:W-:Y:S02]  /*8700*/  CS2R R142, SRZ ;  /* 0x00000000008e7805 */ /* 0x000fe4000001ff00 */
[----:B------:R-:W-:Y:S02]  /*8710*/  CS2R R144, SRZ ;  /* 0x0000000000907805 */ /* 0x000fe4000001ff00 */
[----:B------:R-:W-:Y:S02]  /*8720*/  CS2R R146, SRZ ;  /* 0x0000000000927805 */ /* 0x000fe4000001ff00 */
[----:B------:R-:W-:Y:S02]  /*8730*/  CS2R R148, SRZ ;  /* 0x0000000000947805 */ /* 0x000fe4000001ff00 */
[----:B------:R-:W-:Y:S01]  /*8740*/  CS2R R150, SRZ ;  /* 0x0000000000967805 */ /* 0x000fe2000001ff00 */
[----:B------:R-:W-:Y:S01]  /*8750*/  UIADD3 UR12, UR12, -0x40, URZ ;  /* 0xffffffc00c0c7890 */ /* 0x000fe2000fffe03f */
[----:B------:R-:W-:Y:S01]  /*8760*/  UMOV UR13, 0x1 ;  /* 0x00000001000d7882 */ /* 0x000fe20000000000 */
[----:B------:R-:W-:Y:S01]  /*8770*/  UMOV UR14, 0xffffffff ;  /* 0xffffffff000e7882 */ /* 0x000fe20000000000 */
[----:B------:R-:W-:Y:S01]  /*8780*/  UMOV UR4, URZ ;  /* 0x0000003f00047c82 */ /* 0x000fe20008000000 */
[----:B------:R-:W-:-:S04]  /*8790*/  SHF.R.S32.HI R132, RZ, 0x1f, R250 ;  /* 0x0000001fff847819 */ /* 0x000fc800000114fa */
[----:B------:R-:W-:-:S05]  /*87a0*/  SHF.L.U64.HI R250, R250, 0x2, R132 ;  /* 0x00000002fafa7819 */ /* 0x000fca0000010284 */
[----:B------:R1:W-:Y:S02]  /*87b0*/  STL [R1+0x88], R250 ;  /* 0x000088fa01007387 */ /* 0x0003e40000100800 */
[----:B-1----:R-:W-:Y:S02]  /*87c0*/  SHF.L.U64.HI R250, R188, 0x2, R133 ;  /* 0x00000002bcfa7819 */ /* 0x002fe40000010285 */
[----:B------:R-:W-:Y:S02]  /*87d0*/  SHF.L.U64.HI R188, R189, 0x2, R134 ;  /* 0x00000002bdbc7819 */ /* 0x000fe40000010286 */
[----:B------:R-:W-:Y:S01]  /*87e0*/  SHF.L.U64.HI R189, R191, 0x2, R136 ;  /* 0x00000002bfbd7819 */ /* 0x000fe20000010288 */
[----:B------:R-:W-:Y:S04]  /*87f0*/  STL [R1+0x8c], R250 ;  /* 0x00008cfa01007387 */ /* 0x000fe80000100800 */
[----:B------:R1:W-:Y:S04]  /*8800*/  STL [R1+0x90], R188 ;  /* 0x000090bc01007387 */ /* 0x0003e80000100800 */
[----:B------:R-:W-:Y:S01]  /*8810*/  STL [R1+0x94], R190 ;  /* 0x000094be01007387 */ /* 0x000fe20000100800 */
[----:B-1----:R-:W-:-:S03]  /*8820*/  SHF.R.S32.HI R188, RZ, 0x5, R130 ;  /* 0x00000005ffbc7819 */ /* 0x002fc60000011482 */
[----:B------:R-:W-:Y:S04]  /*8830*/  STL [R1+0x98], R189 ;  /* 0x000098bd01007387 */ /* 0x000fe80000100800 */
[----:B------:R1:W-:Y:S02]  /*8840*/  STL [R1+0x50], R188 ;  /* 0x000050bc01007387 */ /* 0x0003e40000100800 */
[----:B-1----:R-:W-:-:S05]  /*8850*/  VIADD R188, R188, 0xfffffffe ;  /* 0xfffffffebcbc7836 */ /* 0x002fca0000000000 */
[----:B------:R1:W-:Y:S01]  /*8860*/  STL [R1+0xd4], R188 ;  /* 0x0000d4bc01007387 */ /* 0x0003e20000100800 */
[----:B------:R-:W-:Y:S02]  /*8870*/  CS2R R130, SRZ ;  /* 0x0000000000827805 */ /* 0x000fe4000001ff00 */
[----:B------:R-:W-:Y:S02]  /*8880*/  CS2R R132, SRZ ;  /* 0x0000000000847805 */ /* 0x000fe4000001ff00 */
[----:B------:R-:W-:Y:S02]  /*8890*/  CS2R R134, SRZ ;  /* 0x0000000000867805 */ /* 0x000fe4000001ff00 */
[----:B------:R-:W-:-:S07]  /*88a0*/  CS2R R136, SRZ ;  /* 0x0000000000887805 */ /* 0x000fce000001ff00 */
.L_x_1:
[----:B------:R-:W-:Y:S01]  /*88b0*/  UIADD3 UR14, UR14, 0x1, URZ ;  /* 0x000000010e0e7890 */ /* 0x000fe2000fffe03f */
[----:B------:R-:W-:-:S04]  /*88c0*/  DEPBAR.LE SB0, 0x2 ;  /* 0x000080800000791a */ /* 0x000fc80000000000 */
[----:B------:R-:W-:Y:S01]  /*88d0*/  BAR.SYNC.DEFER_BLOCKING 0x0 ;  /* 0x0000000000007b1d */ /* 0x000fe20000010000 */
[----:B------:R-:W-:-:S04]  /*88e0*/  UISETP.GT.AND UP0, UPT, UR14, 0x2, UPT ;  /* 0x000000020e00788c */ /* 0x000fc8000bf04270 */
[----:B------:R-:W-:Y:S01]  /*88f0*/  USEL UR14, UR14, URZ, !UP0 ;  /* 0x0000003f0e0e7287 */ /* 0x000fe2000c000000 */
[----:B-1----:R-:W2:Y:S03]  /*8900*/  LDL R188, [R1+0xd4] ;  /* 0x0000d40001bc7983 */ /* 0x002ea60000100800 */
[----:B------:R-:W-:Y:S02]  /*8910*/  ULEA UR5, UR14, UR7, 0xd ;  /* 0x000000070e057291 */ /* 0x000fe4000f8e683f */
[----:B------:R-:W-:Y:S01]  /*8920*/  ULEA UR6, UR14, UR7, 0xf ;  /* 0x000000070e067291 */ /* 0x000fe2000f8e783f */
[----:B------:R-:W3:Y:S01]  /*8930*/  LDL R189, [R1+0x64] ;  /* 0x0000640001bd7983 */ /* 0x000ee20000100800 */
[----:B------:R-:W-:Y:S02]  /*8940*/  UIADD3 UR5, UR5, 0x18000, URZ ;  /* 0x0001800005057890 */ /* 0x000fe4000fffe03f */
[----:B------:R-:W-:Y:S01]  /*8950*/  USHF.R.U32.HI UR6, URZ, 0x4, UR6 ;  /* 0x000000043f067899 */ /* 0x000fe20008011606 */
[----:B------:R-:W4:Y:S01]  /*8960*/  LDL R190, [R1+0x98] ;  /* 0x0000980001be7983 */ /* 0x000f220000100800 */
[----:B------:R-:W-:Y:S01]  /*8970*/  USHF.R.U32.HI UR5, URZ, 0x4, UR5 ;  /* 0x000000043f057899 */ /* 0x000fe20008011605 */
[----:B------:R-:W-:Y:S01]  /*8980*/  ISETP.GE.AND P1, PT, R3, UR12, PT ;  /* 0x0000000c03007c0c */ /* 0x000fe2000bf26270 */
[----:B------:R-:W-:Y:S01]  /*8990*/  USGXT.U32 UR10, UR6, 0xe ;  /* 0x0000000e060a789a */ /* 0x000fe20008000000 */
[----:B-----5:R-:W-:Y:S01]  /*89a0*/  STL [R1+0xf8], R0 ;  /* 0x0000f80001007387 */ /* 0x020fe20000100800 */
[----:B------:R-:W-:Y:S01]  /*89b0*/  USGXT.U32 UR8, UR5, 0xe ;  /* 0x0000000e0508789a */ /* 0x000fe20008000000 */
[----:B------:R-:W-:Y:S01]  /*89c0*/  UMOV UR11, 0x40000040 ;  /* 0x40000040000b7882 */ /* 0x000fe20000000000 */
[----:B------:R-:W-:Y:S01]  /*89d0*/  WARPGROUP.ARRIVE ;  /* 0x00000000000079c5 */ /* 0x000fe20000000000 */
[----:B------:R-:W-:Y:S01]  /*89e0*/  UMOV UR9, 0x40000040 ;  /* 0x4000004000097882 */ /* 0x000fe20000000000 */
[----:B------:R-:W-:Y:S01]  /*89f0*/  UMOV UR5, URZ ;  /* 0x0000003f00057c82 */ /* 0x000fe20008000000 */
[----:B------:R-:W-:Y:S01]  /*8a00*/  UMOV UR6, URZ ;  /* 0x0000003f00067c82 */ /* 0x000fe20008000000 */
[----:B------:R-:W-:Y:S01]  /*8a10*/  UIADD3 UR13, UR13, 0x1, URZ ;  /* 0x000000010d0d7890 */ /* 0x000fe2000fffe03f */
[----:B------:R-:W4:Y:S02]  /*8a20*/  LDL R3, [R1+0x94] ;  /* 0x0000940001037983 */ /* 0x000f240000100800 */
[----:B------:R-:W-:Y:S01]  /*8a30*/  HGMMA.64x256x8.F32.TF32 R24, gdesc[UR8], R24 ;  /* 0x07e00000081879f0 */ /* 0x000fe20008702818 */
[----:B------:R-:W-:-:S02]  /*8a40*/  UIADD3 UR10, UP1, UR10, 0x2, URZ ;  /* 0x000000020a0a7890 */ /* 0x000fc4000ff3e03f */
[----:B------:R-:W-:Y:S02]  /*8a50*/  UIADD3 UR8, UP0, UR8, 0x2, URZ ;  /* 0x0000000208087890 */ /* 0x000fe4000ff1e03f */
[----:B------:R-:W-:Y:S02]  /*8a60*/  UIADD3.X UR11, UR6, 0x40000040, URZ, UP1, !UPT ;  /* 0x40000040060b7890 */ /* 0x000fe40008ffe43f */
[----:B------:R-:W-:Y:S02]  /*8a70*/  UIADD3.X UR9, UR5, 0x40000040, URZ, UP0, !UPT ;  /* 0x4000004005097890 */ /* 0x000fe400087fe43f */
[----:B------:R-:W-:Y:S02]  /*8a80*/  UIADD3.64 UR22, UR10, 0x2, URZ ;  /* 0x000000020a167897 */ /* 0x000fe4000fffe03f */
[----:B------:R-:W-:-:S15]  /*8a90*/  UIADD3.64 UR20, UR8, 0x2, URZ ;  /* 0x0000000208147897 */ /* 0x000fde000fffe03f */
[----:B------:R-:W-:-:S02]  /*8aa0*/  NOP ;  /* 0x0000000000007918 */ /* 0x000fc40000000000 */
[----:B------:R-:W-:Y:S01]  /*8ab0*/  HGMMA.64x256x8.F32.TF32 R24, gdesc[UR8], R24 ;  /* 0x07e00000081879f0 */ /* 0x000fe20008702818 */
[----:B------:R-:W-:Y:S01]  /*8ac0*/  UISETP.GT.AND UP0, UPT, UR13, 0x2, UPT ;  /* 0x000000020d00788c */ /* 0x000fe2000bf04270 */
[----:B------:R1:W-:Y:S01]  /*8ad0*/  STL [R1+0xfc], R2 ;  /* 0x0000fc0201007387 */ /* 0x0003e20000100800 */
[----:B------:R-:W-:Y:S02]  /*8ae0*/  UIADD3.64 UR10, UR10, 0x4, URZ ;  /* 0x000000040a0a7897 */ /* 0x000fe4000fffe03f */
[----:B------:R-:W-:Y:S01]  /*8af0*/  USEL UR13, UR13, URZ, !UP0 ;  /* 0x0000003f0d0d7287 */ /* 0x000fe2000c000000 */
[----:B------:R-:W1:Y:S01]  /*8b00*/  S2R R191, SR_TID.X ;  /* 0x0000000000bf7919 */ /* 0x000e620000002100 */
[----:B------:R-:W-:Y:S02]  /*8b10*/  UIADD3.64 UR8, UR8, 0x4, URZ ;  /* 0x0000000408087897 */ /* 0x000fe4000fffe03f */
[----:B------:R-:W-:Y:S01]  /*8b20*/  ULEA UR5, UR13, UR7, 0xd ;  /* 0x000000070d057291 */ /* 0x000fe2000f8e683f */
[----:B------:R-:W4:Y:S01]  /*8b30*/  LDL R250, [R1+0x90] ;  /* 0x0000900001fa7983 */ /* 0x000f220000100800 */
[----:B--2---:R-:W-:-:S15]  /*8b40*/  ISETP.LE.AND P0, PT, R188, UR4, PT ;  /* 0x00000004bc007c0c */ /* 0x004fde000bf03270 */
[----:B------:R-:W-:-:S02]  /*8b50*/  NOP ;  /* 0x0000000000007918 */ /* 0x000fc40000000000 */
[----:B------:R-:W-:Y:S01]  /*8b60*/  HGMMA.64x256x8.F32.TF32 R24, gdesc[UR20], R24 ;  /* 0x07e00000141879f0 */ /* 0x000fe20008702818 */
[----:B------:R-:W-:-:S04]  /*8b70*/  SEL R188, RZ, 0x4, P1 ;  /* 0x00000004ffbc7807 */ /* 0x000fc80000800000 */
[----:B------:R-:W-:-:S04]  /*8b80*/  SEL R188, R188, RZ, !P0 ;  /* 0x000000ffbcbc7207 */ /* 0x000fc80004000000 */
[----:B------:R-:W-:Y:S02]  /*8b90*/  ISETP.NE.U32.AND P1, PT, R188, RZ, PT ;  /* 0x000000ffbc00720c */ /* 0x000fe40003f25070 */
[----:B---3--:R-:W-:-:S05]  /*8ba0*/  LEA R188, P2, R189, R183, 0x2 ;  /* 0x000000b7bdbc7211 */ /* 0x008fca00078410ff */
[----:B----4-:R-:W-:Y:S02]  /*8bb0*/  IMAD.X R189, R184, 0x1, R190, P2 ;  /* 0x00000001b8bd7824 */ /* 0x010fe400010e06be */
[----:B------:R-:W-:Y:S02]  /*8bc0*/  VIADD R190, R2, UR5 ;  /* 0x0000000502be7c36 */ /* 0x000fe40008000000 */
[----:B-1----:R-:W2:Y:S08]  /*8bd0*/  LDL R2, [R1+0x5c] ;  /* 0x00005c0001027983 */ /* 0x002eb00000100800 */
[----:B------:R-:W-:Y:S01]  /*8be0*/  HGMMA.64x256x8.F32.TF32 R24, gdesc[UR8], R24, gsb0 ;  /* 0x07e00000081879f0 */ /* 0x000fe20008002818 */
[----:B------:R-:W-:-:S04]  /*8bf0*/  SHF.R.U32.HI R191, RZ, 0x6, R191 ;  /* 0x00000006ffbf7819 */ /* 0x000fc800000116bf */
[----:B------:R-:W-:-:S04]  /*8c00*/  SGXT.U32 R191, R191, 0x1 ;  /* 0x00000001bfbf781a */ /* 0x000fc80000000000 */
[----:B------:R-:W-:Y:S01]  /*8c10*/  LOP3.LUT R191, R191, 0x2, RZ, 0xfc, !PT ;  /* 0x00000002bfbf7812 */ /* 0x000fe200078efcff */
[----:B------:R-:W-:Y:S02]  /*8c20*/  WARPGROUP.DEPBAR.LE gsb0, 0x1 ;  /* 0x00008000000079c5 */ /* 0x000fe40000010100 */
[----:B------:R-:W-:Y:S06]  /*8c30*/  BAR.SYNC.DEFER_BLOCKING 0x0 ;  /* 0x0000000000007b1d */ /* 0x000fec0000010000 */
[----:B------:R-:W-:Y:S01]  /*8c40*/  @!PT LDS RZ, [RZ] ;  /* 0x00000000fffff984 */ /* 0x000fe20000000800 */
[----:B------:R-:W-:Y:S01]  /*8c50*/  @!PT LDS RZ, [RZ] ;  /* 0x00000000fffff984 */ /* 0x000fe20000000800 */
[----:B------:R-:W-:Y:S01]  /*8c60*/  @!PT LDS RZ, [RZ] ;  /* 0x00000000fffff984 */ /* 0x000fe20000000800 */
[----:B------:R1:W-:Y:S01]  /*8c70*/  LDGSTS.E [R190+0x18000], desc[UR16][R188.64], P1 ;  /* 0x18000000bcbe7fae */ /* 0x0003e20008921850 */
[----:B------:R-:W-:-:S03]  /*8c80*/  ISETP.GE.AND P1, PT, R191, UR12, PT ;  /* 0x0000000cbf007c0c */ /* 0x000fc6000bf26270 */
[----:B------:R-:W3:Y:S01]  /*8c90*/  LDL R191, [R1+0xf4] ;  /* 0x0000f40001bf7983 */ /* 0x000ee20000100800 */
[----:B-1----:R-:W-:-:S04]  /*8ca0*/  SEL R188, RZ, 0x4, P1 ;  /* 0x00000004ffbc7807 */ /* 0x002fc80000800000 */
[----:B------:R-:W-:-:S04]  /*8cb0*/  SEL R188, R188, RZ, !P0 ;  /* 0x000000ffbcbc7207 */ /* 0x000fc80004000000 */
[----:B------:R-:W-:Y:S02]  /*8cc0*/  ISETP.NE.U32.AND P1, PT, R188, RZ, PT ;  /* 0x000000ffbc00720c */ /* 0x000fe40003f25070 */
[----:B--2---:R-:W-:Y:S02]  /*8cd0*/  LEA R188, P2, R2, R183, 0x2 ;  /* 0x000000b702bc7211 */ /* 0x004fe400078410ff */
[----:B------:R-:W2:Y:S03]  /*8ce0*/  LDL R2, [R1+0x8c] ;  /* 0x00008c0001027983 */ /* 0x000ea60000100800 */
[----:B------:R-:W-:Y:S02]  /*8cf0*/  IMAD.X R189, R184, 0x1, R3, P2 ;  /* 0x00000001b8bd7824 */ /* 0x000fe400010e0603 */
[----:B------:R-:W4:Y:S04]  /*8d00*/  LDL R3, [R1+0x54] ;  /* 0x0000540001037983 */ /* 0x000f280000100800 */
[----:B------:R1:W-:Y:S04]  /*8d10*/  LDGSTS.E [R190+0x18008], desc[UR16][R188.64], P1 ;  /* 0x18008000bcbe7fae */ /* 0x0003e80008921850 */
[----:B------:R-:W2:Y:S01]  /*8d20*/  LDL R189, [R1+0x58] ;  /* 0x0000580001bd7983 */ /* 0x000ea20000100800 */
[----:B------:R-:W1:Y:S02]  /*8d30*/  S2R R0, SR_TID.X ;  /* 0x0000000000007919 */ /* 0x000e640000002100 */
[----:B-1----:R-:W-:-:S04]  /*8d40*/  SHF.R.U32.HI R0, RZ, 0x6, R0 ;  /* 0x00000006ff007819 */ /* 0x002fc80000011600 */
[----:B------:R-:W-:-:S04]  /*8d50*/  SGXT.U32 R0, R0, 0x1 ;  /* 0x000000010000781a */ /* 0x000fc80000000000 */
[----:B------:R-:W-:-:S04]  /*8d60*/  LOP3.LUT R0, R0, 0x4, RZ, 0xfc, !PT ;  /* 0x0000000400007812 */ /* 0x000fc800078efcff */
[----:B------:R-:W-:Y:S02]  /*8d70*/  ISETP.GE.AND P1, PT, R0, UR12, PT ;  /* 0x0000000c00007c0c */ /* 0x000fe4000bf26270 */
[----:B------:R-:W1:Y:S02]  /*8d80*/  S2R R0, SR_TID.X ;  /* 0x0000000000007919 */ /* 0x000e640000002100 */
[----:B------:R-:W-:-:S04]  /*8d90*/  SEL R188, RZ, 0x4, P1 ;  /* 0x00000004ffbc7807 */ /* 0x000fc80000800000 */
[----:B------:R-:W-:-:S04]  /*8da0*/  SEL R188, R188, RZ, !P0 ;  /* 0x000000ffbcbc7207 */ /* 0x000fc80004000000 */
[----:B------:R-:W-:Y:S02]  /*8db0*/  ISETP.NE.U32.AND P1, PT, R188, RZ, PT ;  /* 0x000000ffbc00720c */ /* 0x000fe40003f25070 */
[----:B-1----:R-:W-:-:S04]  /*8dc0*/  SHF.R.U32.HI R0, RZ, 0x6, R0 ;  /* 0x00000006ff007819 */ /* 0x002fc80000011600 */
[----:B------:R-:W-:-:S04]  /*8dd0*/  SGXT.U32 R0, R0, 0x1 ;  /* 0x000000010000781a */ /* 0x000fc80000000000 */
[----:B------:R-:W-:Y:S01]  /*8de0*/  LOP3.LUT R0, R0, 0x6, RZ, 0xfc, !PT ;  /* 0x0000000600007812 */ /* 0x000fe200078efcff */
[----:B---3--:R-:W-:Y:S02]  /*8df0*/  VIADD R190, R191, UR5 ;  /* 0x00000005bfbe7c36 */ /* 0x008fe40008000000 */
[----:B------:R-:W3:Y:S01]  /*8e00*/  LDL R191, [R1+0xf0] ;  /* 0x0000f00001bf7983 */ /* 0x000ee20000100800 */
[----:B--2---:R-:W-:-:S05]  /*8e10*/  LEA R188, P2, R189, R183, 0x2 ;  /* 0x000000b7bdbc7211 */ /* 0x004fca00078410ff */
[----:B------:R-:W-:Y:S02]  /*8e20*/  IMAD.X R189, R184, 0x1, R250, P2 ;  /* 0x00000001b8bd7824 */ /* 0x000fe400010e06fa */
[----:B------:R-:W2:Y:S04]  /*8e30*/  LDL R250, [R1+0x88] ;  /* 0x0000880001fa7983 */ /* 0x000ea80000100800 */
[----:B------:R1:W-:Y:S01]  /*8e40*/  LDGSTS.E [R190+0x18000], desc[UR16][R188.64], P1 ;  /* 0x18000000bcbe7fae */ /* 0x0003e20008921850 */
[----:B------:R-:W-:-:S04]  /*8e50*/  ISETP.GE.AND P1, PT, R0, UR12, PT ;  /* 0x0000000c00007c0c */ /* 0x000fc8000bf26270 */
[----:B-1----:R-:W-:-:S04]  /*8e60*/  SEL R188, RZ, 0x4, P1 ;  /* 0x00000004ffbc7807 */ /* 0x002fc80000800000 */
[----:B------:R-:W-:-:S04]  /*8e70*/  SEL R188, R188, RZ, !P0 ;  /* 0x000000ffbcbc7207 */ /* 0x000fc80004000000 */
[----:B------:R-:W-:Y:S02]  /*8e80*/  ISETP.NE.U32.AND P1, PT, R188, RZ, PT ;  /* 0x000000ffbc00720c */ /* 0x000fe40003f25070 */
[----:B----4-:R-:W-:Y:S02]  /*8e90*/  LEA R188, P2, R3, R183, 0x2 ;  /* 0x000000b703bc7211 */ /* 0x010fe400078410ff */
[----:B------:R-:W4:Y:S03]  /*8ea0*/  LDL R3, [R1+0x80] ;  /* 0x0000800001037983 */ /* 0x000f260000100800 */
        /* <DEDUP_REMOVED lines=26> */
[----:B----4-:R-:W-:Y:S02]  /*9050*/  IADD3 R188, P2, R3, R183, RZ ;  /* 0x000000b703bc7210 */ /* 0x010fe40007f5e0ff */
        /* <DEDUP_REMOVED lines=19> */
[----:B--2---:R-:W-:-:S05]  /*9190*/  IADD3 R188, P2, R189, R183, RZ ;  /* 0x000000b7bdbc7210 */ /* 0x004fca0007f5e0ff */
[----:B------:R-:W-:Y:S02]  /*91a0*/  IMAD.X R189, R184, 0x1, R250, P2 ;  /* 0x00000001b8bd7824 */ /* 0x000fe400010e06fa */
[----:B------:R-:W2:Y:S04]  /*91b0*/  LDL R250, [R1+0xa8] ;  /* 0x0000a80001fa7983 */ /* 0x000ea80000100800 */
[----:B------:R1:W-:Y:S01]  /*91c0*/  LDGSTS.E [R190+0x18000], desc[UR16][R188.64], P1 ;  /* 0x18000000bcbe7fae */ /* 0x0003e20008921850 */
[----:B------:R-:W-:-:S04]  /*91d0*/  ISETP.GE.AND P1, PT, R0, UR12, PT ;  /* 0x0000000c00007c0c */ /* 0x000fc8000bf26270 */
[----:B-1----:R-:W-:-:S04]  /*91e0*/  SEL R188, RZ, 0x4, P1 ;  /* 0x00000004ffbc7807 */ /* 0x002fc80000800000 */
[----:B------:R-:W-:-:S04]  /*91f0*/  SEL R188, R188, RZ, !P0 ;  /* 0x000000ffbcbc7207 */ /* 0x000fc80004000000 */
[----:B------:R-:W-:Y:S02]  /*9200*/  ISETP.NE.U32.AND P1, PT, R188, RZ, PT ;  /* 0x000000ffbc00720c */ /* 0x000fe40003f25070 */
[----:B----4-:R-:W-:Y:S01]  /*9210*/  IADD3 R188, P2, R3, R183, RZ ;  /* 0x000000b703bc7210 */ /* 0x010fe20007f5e0ff */
[----:B------:R-:W1:Y:S04]  /*9220*/  S2R R0, SR_TID.X ;  /* 0x0000000000007919 */ /* 0x000e680000002100 */
[----:B------:R-:W-:Y:S02]  /*9230*/  IMAD.X R189, R184, 0x1, R2, P2 ;  /* 0x00000001b8bd7824 */ /* 0x000fe400010e0602 */
[----:B------:R-:W4:Y:S04]  /*9240*/  LDL R2, [R1+0x70] ;  /* 0x0000700001027983 */ /* 0x000f280000100800 */
[----:B------:R1:W-:Y:S04]  /*9250*/  LDGSTS.E [R190+0x18008], desc[UR16][R188.64], P1 ;  /* 0x18008000bcbe7fae */ /* 0x0003e80008921850 */
[----:B------:R-:W2:Y:S01]  /*9260*/  LDL R189, [R1+0x74] ;  /* 0x0000740001bd7983 */ /* 0x000ea20000100800 */
[----:B-1----:R-:W-:-:S03]  /*9270*/  SHF.R.U32.HI R3, RZ, 0x6, R0 ;  /* 0x00000006ff037819 */ /* 0x002fc60000011600 */
[----:B------:R-:W4:Y:S01]  /*9280*/  LDL R0, [R1+0xa4] ;  /* 0x0000a40001007983 */ /* 0x000f220000100800 */
        /* <DEDUP_REMOVED lines=10> */
[----:B---3--:R-:W-:Y:S01]  /*9330*/  VIADD R190, R191, UR5 ;  /* 0x00000005bfbe7c36 */ /* 0x008fe20008000000 */
[----:B--2---:R-:W-:-:S05]  /*9340*/  IADD3 R188, P2, R189, R183, RZ ;  /* 0x000000b7bdbc7210 */ /* 0x004fca0007f5e0ff */
[----:B------:R-:W-:Y:S01]  /*9350*/  IMAD.X R189, R184, 0x1, R250, P2 ;  /* 0x00000001b8bd7824 */ /* 0x000fe200010e06fa */
[----:B------:R-:W1:Y:S04]  /*9360*/  S2R R191, SR_TID.X ;  /* 0x0000000000bf7919 */ /* 0x000e680000002100 */
[----:B------:R2:W-:Y:S01]  /*9370*/  LDGSTS.E [R190+0x18000], desc[UR16][R188.64], P1 ;  /* 0x18000000bcbe7fae */ /* 0x0005e20008921850 */
[----:B------:R-:W-:-:S03]  /*9380*/  ISETP.GE.AND P1, PT, R3, UR12, PT ;  /* 0x0000000c03007c0c */ /* 0x000fc6000bf26270 */
[----:B------:R-:W3:Y:S04]  /*9390*/  LDL R3, [R1+0xe4] ;  /* 0x0000e40001037983 */ /* 0x000ee80000100800 */
[----:B------:R-:W3:Y:S01]  /*93a0*/  LDL R250, [R1+0x68] ;  /* 0x0000680001fa7983 */ /* 0x000ee20000100800 */
[----:B--2---:R-:W-:-:S04]  /*93b0*/  SEL R188, RZ, 0x4, P1 ;  /* 0x00000004ffbc7807 */ /* 0x004fc80000800000 */
[----:B------:R-:W-:-:S04]  /*93c0*/  SEL R188, R188, RZ, !P0 ;  /* 0x000000ffbcbc7207 */ /* 0x000fc80004000000 */
[----:B------:R-:W-:Y:S02]  /*93d0*/  ISETP.NE.U32.AND P1, PT, R188, RZ, PT ;  /* 0x000000ffbc00720c */ /* 0x000fe40003f25070 */
[----:B----4-:R-:W-:-:S05]  /*93e0*/  IADD3 R188, P2, R2, R183, RZ ;  /* 0x000000b702bc7210 */ /* 0x010fca0007f5e0ff */
[----:B------:R-:W-:-:S06]  /*93f0*/  IMAD.X R189, R184, 0x1, R0, P2 ;  /* 0x00000001b8bd7824 */ /* 0x000fcc00010e0600 */
[----:B------:R2:W-:Y:S04]  /*9400*/  LDGSTS.E [R190+0x18008], desc[UR16][R188.64], P1 ;  /* 0x18008000bcbe7fae */ /* 0x0005e80008921850 */
[----:B------:R-:W4:Y:S04]  /*9410*/  LDL R189, [R1+0x6c] ;  /* 0x00006c0001bd7983 */ /* 0x000f280000100800 */
[----:B------:R-:W3:Y:S01]  /*9420*/  LDL R190, [R1+0xa0] ;  /* 0x0000a00001be7983 */ /* 0x000ee20000100800 */
[----:B-1----:R-:W-:-:S03]  /*9430*/  SHF.R.U32.HI R0, RZ, 0x6, R191 ;  /* 0x00000006ff007819 */ /* 0x002fc600000116bf */
[----:B------:R-:W3:Y:S01]  /*9440*/  LDL R191, [R1+0x9c] ;  /* 0x00009c0001bf7983 */ /* 0x000ee20000100800 */
[----:B------:R-:W1:Y:S01]  /*9450*/  S2R R2, SR_TID.X ;  /* 0x0000000000027919 */ /* 0x000e620000002100 */
[----:B------:R-:W-:-:S04]  /*9460*/  SGXT.U32 R0, R0, 0x1 ;  /* 0x000000010000781a */ /* 0x000fc80000000000 */
[----:B------:R-:W-:-:S04]  /*9470*/  LOP3.LUT R0, R0, 0x14, RZ, 0xfc, !PT ;  /* 0x0000001400007812 */ /* 0x000fc800078efcff */
[----:B------:R-:W-:Y:S02]  /*9480*/  ISETP.GE.AND P1, PT, R0, UR12, PT ;  /* 0x0000000c00007c0c */ /* 0x000fe4000bf26270 */
[----:B------:R-:W3:Y:S02]  /*9490*/  LDL R0, [R1+0xe0] ;  /* 0x0000e00001007983 */ /* 0x000ee40000100800 */
[----:B--2---:R-:W-:-:S04]  /*94a0*/  SEL R188, RZ, 0x4, P1 ;  /* 0x00000004ffbc7807 */ /* 0x004fc80000800000 */
[----:B------:R-:W-:-:S04]  /*94b0*/  SEL R188, R188, RZ, !P0 ;  /* 0x000000ffbcbc7207 */ /* 0x000fc80004000000 */
[----:B------:R-:W-:Y:S02]  /*94c0*/  ISETP.NE.U32.AND P1, PT, R188, RZ, PT ;  /* 0x000000ffbc00720c */ /* 0x000fe40003f25070 */
[----:B-1----:R-:W-:-:S04]  /*94d0*/  SHF.R.U32.HI R2, RZ, 0x6, R2 ;  /* 0x00000006ff027819 */ /* 0x002fc80000011602 */
[----:B------:R-:W-:-:S04]  /*94e0*/  SGXT.U32 R2, R2, 0x1 ;  /* 0x000000010202781a */ /* 0x000fc80000000000 */
[----:B------:R-:W-:Y:S02]  /*94f0*/  LOP3.LUT R2, R2, 0x16, RZ, 0xfc, !PT ;  /* 0x0000001602027812 */ /* 0x000fe400078efcff */
[----:B----4-:R-:W-:-:S05]  /*9500*/  IADD3 R188, P2, R189, R183, RZ ;  /* 0x000000b7bdbc7210 */ /* 0x010fca0007f5e0ff */
[----:B---3--:R-:W-:Y:S02]  /*9510*/  IMAD.X R189, R184, 0x1, R190, P2 ;  /* 0x00000001b8bd7824 */ /* 0x008fe400010e06be */
[----:B------:R-:W-:-:S05]  /*9520*/  VIADD R190, R3, UR5 ;  /* 0x0000000503be7c36 */ /* 0x000fca0008000000 */
[----:B------:R1:W-:Y:S01]  /*9530*/  LDGSTS.E [R190+0x18000], desc[UR16][R188.64], P1 ;  /* 0x18000000bcbe7fae */ /* 0x0003e20008921850 */
[----:B------:R-:W-:-:S03]  /*9540*/  ISETP.GE.AND P1, PT, R2, UR12, PT ;  /* 0x0000000c02007c0c */ /* 0x000fc6000bf26270 */
[----:B------:R-:W2:Y:S01]  /*9550*/  LDL R2, [R1+0xb8] ;  /* 0x0000b80001027983 */ /* 0x000ea20000100800 */
[----:B-1----:R-:W-:-:S04]  /*9560*/  SEL R188, RZ, 0x4, P1 ;  /* 0x00000004ffbc7807 */ /* 0x002fc80000800000 */
[----:B------:R-:W-:Y:S01]  /*9570*/  SEL R188, R188, RZ, !P0 ;  /* 0x000000ffbcbc7207 */ /* 0x000fe20004000000 */
[----:B------:R-:W1:Y:S03]  /*9580*/  S2R R3, SR_TID.X ;  /* 0x0000000000037919 */ /* 0x000e660000002100 */
[----:B------:R-:W-:Y:S02]  /*9590*/  ISETP.NE.U32.AND P1, PT, R188, RZ, PT ;  /* 0x000000ffbc00720c */ /* 0x000fe40003f25070 */
[----:B------:R-:W-:-:S05]  /*95a0*/  IADD3 R188, P2, R250, R183, RZ ;  /* 0x000000b7fabc7210 */ /* 0x000fca0007f5e0ff */
[----:B------:R-:W-:Y:S01]  /*95b0*/  IMAD.X R189, R184, 0x1, R191, P2 ;  /* 0x00000001b8bd7824 */ /* 0x000fe200010e06bf */
[----:B------:R-:W-:Y:S04]  /*95c0*/  STL [R1+0x104], R183 ;  /* 0x000104b701007387 */ /* 0x000fe80000100800 */
[----:B------:R3:W-:Y:S04]  /*95d0*/  STL [R1+0x100], R184 ;  /* 0x000100b801007387 */ /* 0x0007e80000100800 */
[----:B------:R4:W-:Y:S02]  /*95e0*/  LDGSTS.E [R190+0x18008], desc[UR16][R188.64], P1 ;  /* 0x18008000bcbe7fae */ /* 0x0009e40008921850 */
[----:B----4-:R-:W-:-:S02]  /*95f0*/  IMAD.MOV.U32 R189, RZ, RZ, R184 ;  /* 0x000000ffffbd7224 */ /* 0x010fc400078e00b8 */
[----:B---3--:R-:W3:Y:S01]  /*9600*/  LDL R184, [R1+0xbc] ;  /* 0x0000bc0001b87983 */ /* 0x008ee20000100800 */
[----:B-1----:R-:W-:-:S04]  /*9610*/  SHF.R.U32.HI R3, RZ, 0x6, R3 ;  /* 0x00000006ff037819 */ /* 0x002fc80000011603 */
[----:B------:R-:W-:-:S04]  /*9620*/  SGXT.U32 R3, R3, 0x1 ;  /* 0x000000010303781a */ /* 0x000fc80000000000 */
[----:B------:R-:W-:-:S04]  /*9630*/  LOP3.LUT R3, R3, 0x18, RZ, 0xfc, !PT ;  /* 0x0000001803037812 */ /* 0x000fc800078efcff */
[----:B------:R-:W-:Y:S02]  /*9640*/  ISETP.GE.AND P1, PT, R3, UR12, PT ;  /* 0x0000000c03007c0c */ /* 0x000fe4000bf26270 */
[----:B------:R-:W4:Y:S02]  /*9650*/  LDL R3, [R1+0xc0] ;  /* 0x0000c00001037983 */ /* 0x000f240000100800 */
[----:B------:R-:W-:-:S04]  /*9660*/  SEL R188, RZ, 0x4, P1 ;  /* 0x00000004ffbc7807 */ /* 0x000fc80000800000 */
[----:B------:R-:W-:-:S04]  /*9670*/  SEL R188, R188, RZ, !P0 ;  /* 0x000000ffbcbc7207 */ /* 0x000fc80004000000 */
[----:B------:R-:W-:Y:S01]  /*9680*/  ISETP.NE.U32.AND P1, PT, R188, RZ, PT ;  /* 0x000000ffbc00720c */ /* 0x000fe20003f25070 */
[----:B------:R-:W-:Y:S02]  /*9690*/  IMAD.MOV.U32 R188, RZ, RZ, R183 ;  /* 0x000000ffffbc7224 */ /* 0x000fe400078e00b7 */
[----:B------:R-:W4:Y:S01]  /*96a0*/  LDL R183, [R1+0xdc] ;  /* 0x0000dc0001b77983 */ /* 0x000f220000100800 */
[----:B------:R-:W-:Y:S02]  /*96b0*/  VIADD R250, R0, UR5 ;  /* 0x0000000500fa7c36 */ /* 0x000fe40008000000 */
[----:B------:R-:W1:Y:S02]  /*96c0*/  S2R R0, SR_TID.X ;  /* 0x0000000000007919 */ /* 0x000e640000002100 */
[----:B-1----:R-:W-:-:S04]  /*96d0*/  SHF.R.U32.HI R0, RZ, 0x6, R0 ;  /* 0x00000006ff007819 */ /* 0x002fc80000011600 */
[----:B------:R-:W-:Y:S01]  /*96e0*/  SGXT.U32 R0, R0, 0x1 ;  /* 0x000000010000781a */ /* 0x000fe20000000000 */
[----:B--2---:R-:W-:Y:S02]  /*96f0*/  IMAD.WIDE R190, R2, 0x4, R188 ;  /* 0x0000000402be7825 */ /* 0x004fe400078e02bc */
[----:B------:R-:W2:Y:S01]  /*9700*/  LDL R2, [R1+0xc4] ;  /* 0x0000c40001027983 */ /* 0x000ea20000100800 */
[----:B------:R-:W-:-:S03]  /*9710*/  LOP3.LUT R0, R0, 0x1a, RZ, 0xfc, !PT ;  /* 0x0000001a00007812 */ /* 0x000fc600078efcff */
[----:B------:R1:W-:Y:S01]  /*9720*/  LDGSTS.E [R250+0x18000], desc[UR16][R190.64], P1 ;  /* 0x18000000befa7fae */ /* 0x0003e20008921850 */
[----:B------:R-:W-:Y:S02]  /*9730*/  ISETP.GE.AND P1, PT, R0, UR12, PT ;  /* 0x0000000c00007c0c */ /* 0x000fe4000bf26270 */
[----:B------:R-:W3:Y:S02]  /*9740*/  S2R R0, SR_TID.X ;  /* 0x0000000000007919 */ /* 0x000ee40000002100 */
[----:B-1----:R-:W-:-:S04]  /*9750*/  SEL R190, RZ, 0x4, P1 ;  /* 0x00000004ffbe7807 */ /* 0x002fc80000800000 */
[----:B------:R-:W-:-:S04]  /*9760*/  SEL R190, R190, RZ, !P0 ;  /* 0x000000ffbebe7207 */ /* 0x000fc80004000000 */
[----:B------:R-:W-:Y:S02]  /*9770*/  ISETP.NE.U32.AND P1, PT, R190, RZ, PT ;  /* 0x000000ffbe00720c */ /* 0x000fe40003f25070 */
[----:B---3--:R-:W-:-:S04]  /*9780*/  SHF.R.U32.HI R0, RZ, 0x6, R0 ;  /* 0x00000006ff007819 */ /* 0x008fc80000011600 */
[----:B------:R-:W-:Y:S01]  /*9790*/  SGXT.U32 R0, R0, 0x1 ;  /* 0x000000010000781a */ /* 0x000fe20000000000 */
[----:B------:R-:W-:-:S03]  /*97a0*/  IMAD.WIDE R190, R184, 0x4, R188 ;  /* 0x00000004b8be7825 */ /* 0x000fc600078e02bc */
[----:B------:R-:W-:-:S03]  /*97b0*/  LOP3.LUT R0, R0, 0x1c, RZ, 0xfc, !PT ;  /* 0x0000001c00007812 */ /* 0x000fc600078efcff */
[----:B------:R1:W-:Y:S01]  /*97c0*/  LDGSTS.E [R250+0x18008], desc[UR16][R190.64], P1 ;  /* 0x18008000befa7fae */ /* 0x0003e20008921850 */
[----:B------:R-:W-:Y:S02]  /*97d0*/  ISETP.GE.AND P1, PT, R0, UR12, PT ;  /* 0x0000000c00007c0c */ /* 0x000fe4000bf26270 */
[----:B------:R-:W3:Y:S02]  /*97e0*/  S2R R0, SR_TID.X ;  /* 0x0000000000007919 */ /* 0x000ee40000002100 */
[----:B-1----:R-:W-:-:S04]  /*97f0*/  SEL R190, RZ, 0x4, P1 ;  /* 0x00000004ffbe7807 */ /* 0x002fc80000800000 */
[----:B------:R-:W-:-:S04]  /*9800*/  SEL R190, R190, RZ, !P0 ;  /* 0x000000ffbebe7207 */ /* 0x000fc80004000000 */
[----:B------:R-:W-:Y:S01]  /*9810*/  ISETP.NE.U32.AND P1, PT, R190, RZ, PT ;  /* 0x000000ffbe00720c */ /* 0x000fe20003f25070 */
[----:B----4-:R-:W-:-:S04]  /*9820*/  IMAD.WIDE R190, R3, 0x4, R188 ;  /* 0x0000000403be7825 */ /* 0x010fc800078e02bc */
[----:B------:R-:W-:-:S08]  /*9830*/  VIADD R250, R183, UR5 ;  /* 0x00000005b7fa7c36 */ /* 0x000fd00008000000 */
[----:B------:R1:W-:Y:S01]  /*9840*/  LDGSTS.E [R250+0x18000], desc[UR16][R190.64], P1 ;  /* 0x18000000befa7fae */ /* 0x0003e20008921850 */
[----:B---3--:R-:W-:-:S04]  /*9850*/  SHF.R.U32.HI R0, RZ, 0x6, R0 ;  /* 0x00000006ff007819 */ /* 0x008fc80000011600 */
[----:B------:R-:W-:-:S04]  /*9860*/  SGXT.U32 R0, R0, 0x1 ;  /* 0x000000010000781a */ /* 0x000fc80000000000 */
[----:B------:R-:W-:Y:S01]  /*9870*/  LOP3.LUT R0, R0, 0x1e, RZ, 0xfc, !PT ;  /* 0x0000001e00007812 */ /* 0x000fe200078efcff */
[----:B------:R-:W3:Y:S03]  /*9880*/  LDL R191, [R1+0x44] ;  /* 0x0000440001bf7983 */ /* 0x000ee60000100800 */
[----:B------:R-:W-:Y:S01]  /*9890*/  ISETP.GE.AND P1, PT, R0, UR12, PT ;  /* 0x0000000c00007c0c */ /* 0x000fe2000bf26270 */
[----:B------:R-:W4:Y:S03]  /*98a0*/  LDL.LU R3, [R1+0x30] ;  /* 0x0000300001037983 */ /* 0x000f260000300800 */
[----:B-1----:R-:W-:-:S04]  /*98b0*/  SEL R190, RZ, 0x4, P1 ;  /* 0x00000004ffbe7807 */ /* 0x002fc80000800000 */
[----:B------:R-:W-:-:S04]  /*98c0*/  SEL R190, R190, RZ, !P0 ;  /* 0x000000ffbebe7207 */ /* 0x000fc80004000000 */
[----:B------:R-:W-:Y:S01]  /*98d0*/  ISETP.NE.U32.AND P1, PT, R190, RZ, PT ;  /* 0x000000ffbe00720c */ /* 0x000fe20003f25070 */
[----:B--2---:R-:W-:-:S12]  /*98e0*/  IMAD.WIDE R188, R2, 0x4, R188 ;  /* 0x0000000402bc7825 */ /* 0x004fd800078e02bc */
[----:B------:R1:W-:Y:S01]  /*98f0*/  LDGSTS.E [R250+0x18008], desc[UR16][R188.64], P1 ;  /* 0x18008000bcfa7fae */ /* 0x0003e20008921850 */
[----:B------:R-:W2:Y:S01]  /*9900*/  S2R R0, SR_TID.X ;  /* 0x0000000000007919 */ /* 0x000ea20000002100 */
[----:B------:R-:W-:Y:S02]  /*9910*/  ULEA UR5, UR13, UR7, 0xf ;  /* 0x000000070d057291 */ /* 0x000fe4000f8e783f */
[----:B------:R-:W0:Y:S04]  /*9920*/  LDGDEPBAR ;  /* 0x00000000000079af */ /* 0x000e280000000000 */
[----:B------:R-:W4:Y:S04]  /*9930*/  LDL.LU R189, [R1+0x40] ;  /* 0x0000400001bd7983 */ /* 0x000f280000300800 */
[----:B------:R-:W4:Y:S04]  /*9940*/  LDL.LU R183, [R1+0x10] ;  /* 0x0000100001b77983 */ /* 0x000f280000300800 */
[----:B------:R-:W4:Y:S01]  /*9950*/  LDL.LU R2, [R1+0x20] ;  /* 0x0000200001027983 */ /* 0x000f220000300800 */
[----:B--2---:R-:W-:-:S04]  /*9960*/  LOP3.LUT R0, R0, 0x1f, RZ, 0xc0, !PT ;  /* 0x0000001f00007812 */ /* 0x004fc800078ec0ff */
[----:B------:R-:W-:Y:S02]  /*9970*/  ISETP.GE.AND P1, PT, R0, UR12, PT ;  /* 0x0000000c00007c0c */ /* 0x000fe4000bf26270 */
[----:B------:R-:W2:Y:S02]  /*9980*/  S2R R0, SR_TID.X ;  /* 0x0000000000007919 */ /* 0x000ea40000002100 */
[----:B-1----:R-:W-:-:S04]  /*9990*/  SEL R188, RZ, 0x4, P1 ;  /* 0x00000004ffbc7807 */ /* 0x002fc80000800000 */
[----:B------:R-:W-:-:S04]  /*99a0*/  SEL R188, R188, RZ, !P0 ;  /* 0x000000ffbcbc7207 */ /* 0x000fc80004000000 */
[----:B------:R-:W-:Y:S02]  /*99b0*/  ISETP.NE.U32.AND P0, PT, R188, RZ, PT ;  /* 0x000000ffbc00720c */ /* 0x000fe40003f05070 */
[C---:B--2---:R-:W-:Y:S02]  /*99c0*/  LOP3.LUT R184, R0.reuse, 0x60, RZ, 0xc0, !PT ;  /* 0x0000006000b87812 */ /* 0x044fe400078ec0ff */
[----:B------:R-:W-:Y:S02]  /*99d0*/  LOP3.LUT R0, R0, 0x7f, RZ, 0xc0, !PT ;  /* 0x0000007f00007812 */ /* 0x000fe400078ec0ff */
[----:B------:R-:W-:-:S03]  /*99e0*/  SHF.R.U32.HI R184, RZ, 0x1, R184 ;  /* 0x00000001ffb87819 */ /* 0x000fc600000116b8 */
[----:B------:R-:W-:-:S05]  /*99f0*/  IMAD.SHL.U32 R0, R0, 0x4, RZ ;  /* 0x0000000400007824 */ /* 0x000fca00078e00ff */
[----:B------:R-:W-:Y:S02]  /*9a00*/  LOP3.LUT R0, R0, R184, RZ, 0x3c, !PT ;  /* 0x000000b800007212 */ /* 0x000fe400078e3cff */
[----:B---3--:R-:W-:-:S03]  /*9a10*/  IADD3 R190, P1, R4, R191, RZ ;  /* 0x000000bf04be7210 */ /* 0x008fc60007f3e0ff */
[----:B------:R-:W-:Y:S02]  /*9a20*/  VIADD R188, R0, UR5 ;  /* 0x0000000500bc7c36 */ /* 0x000fe40008000000 */
[----:B----4-:R-:W-:Y:S01]  /*9a30*/  IMAD.X R191, R189, 0x1, R5, P1 ;  /* 0x00000001bdbf7824 */ /* 0x010fe200008e0605 */
[----:B------:R1:W-:Y:S04]  /*9a40*/  STL [R1+0x108], R189 ;  /* 0x000108bd01007387 */ /* 0x0003e80000100800 */
[----:B------:R2:W-:Y:S04]  /*9a50*/  LDGSTS.E [R188], desc[UR16][R190.64], P0 ;  /* 0x00000000bebc7fae */ /* 0x0005e80008121850 */
[----:B-1----:R-:W3:Y:S04]  /*9a60*/  LDL R189, [R1+0x4] ;  /* 0x0000040001bd7983 */ /* 0x002ee80000100800 */
[----:B------:R-:W4:Y:S04]  /*9a70*/  LDL.LU R184, [R1+0x18] ;  /* 0x0000180001b87983 */ /* 0x000f280000300800 */
[----:B------:R-:W4:Y:S04]  /*9a80*/  LDL.LU R0, [R1+0x28] ;  /* 0x0000280001007983 */ /* 0x000f280000300800 */
[----:B------:R-:W4:Y:S04]  /*9a90*/  LDL.LU R250, [R1+0x38] ;  /* 0x0000380001fa7983 */ /* 0x000f280000300800 */
[----:B------:R-:W2:Y:S04]  /*9aa0*/  LDL R191, [R1+0x34] ;  /* 0x0000340001bf7983 */ /* 0x000ea80000100800 */
[----:B------:R1:W-:Y:S01]  /*9ab0*/  STL [R1+0x10c], R3 ;  /* 0x00010c0301007387 */ /* 0x0003e20000100800 */
[----:B--2---:R-:W-:-:S05]  /*9ac0*/  IADD3 R190, P1, R4, R191, RZ ;  /* 0x000000bf04be7210 */ /* 0x004fca0007f3e0ff */
[----:B------:R-:W-:Y:S02]  /*9ad0*/  IMAD.X R191, R3, 0x1, R5, P1 ;  /* 0x0000000103bf7824 */ /* 0x000fe400008e0605 */
[----:B-1----:R-:W2:Y:S04]  /*9ae0*/  LDL.LU R3, [R1+0x8] ;  /* 0x0000080001037983 */ /* 0x002ea80000300800 */
[----:B------:R1:W-:Y:S04]  /*9af0*/  LDGSTS.E [R188+0x400], desc[UR16][R190.64], P0 ;  /* 0x00400000bebc7fae */ /* 0x0003e80008121850 */
[----:B------:R-:W1:Y:S04]  /*9b00*/  LDL R191, [R1+0x24] ;  /* 0x0000240001bf7983 */ /* 0x000e680000100800 */
[----:B------:R3:W-:Y:S01]  /*9b10*/  STL [R1+0x110], R2 ;  /* 0x0001100201007387 */ /* 0x0007e20000100800 */
[----:B-1----:R-:W-:-:S05]  /*9b20*/  IADD3 R190, P1, R4, R191, RZ ;  /* 0x000000bf04be7210 */ /* 0x002fca0007f3e0ff */
[----:B------:R-:W-:Y:S02]  /*9b30*/  IMAD.X R191, R2, 0x1, R5, P1 ;  /* 0x0000000102bf7824 */ /* 0x000fe400008e0605 */
[----:B---3--:R-:W3:Y:S04]  /*9b40*/  LDL.LU R2, [R1+0x3c] ;  /* 0x00003c0001027983 */ /* 0x008ee80000300800 */
[----:B------:R1:W-:Y:S04]  /*9b50*/  LDGSTS.E [R188+0x800], desc[UR16][R190.64], P0 ;  /* 0x00800000bebc7fae */ /* 0x0003e80008121850 */
[----:B------:R-:W1:Y:S04]  /*9b60*/  LDL R191, [R1+0x14] ;  /* 0x0000140001bf7983 */ /* 0x000e680000100800 */
[----:B------:R4:W-:Y:S01]  /*9b70*/  STL [R1+0x114], R183 ;  /* 0x000114b701007387 */ /* 0x0009e20000100800 */
[----:B-1----:R-:W-:-:S05]  /*9b80*/  IADD3 R190, P1, R4, R191, RZ ;  /* 0x000000bf04be7210 */ /* 0x002fca0007f3e0ff */
[--C-:B------:R-:W-:Y:S02]  /*9b90*/  IMAD.X R191, R183, 0x1, R5.reuse, P1 ;  /* 0x00000001b7bf7824 */ /* 0x100fe400008e0605 */
[----:B----4-:R-:W4:Y:S04]  /*9ba0*/  LDL.LU R183, [R1] ;  /* 0x0000000001b77983 */ /* 0x010f280000300800 */
[----:B------:R1:W-:Y:S02]  /*9bb0*/  LDGSTS.E [R188+0xc00], desc[UR16][R190.64], P0 ;  /* 0x00c00000bebc7fae */ /* 0x0003e40008121850 */
[----:B-1----:R-:W-:Y:S02]  /*9bc0*/  IADD3 R190, P1, R4, R189, RZ ;  /* 0x000000bd04be7210 */ /* 0x002fe40007f3e0ff */
[----:B------:R-:W2:Y:S03]  /*9bd0*/  LDL R189, [R1+0xd8] ;  /* 0x0000d80001bd7983 */ /* 0x000ea60000100800 */
[----:B----4-:R-:W-:-:S05]  /*9be0*/  IMAD.X R191, R183, 0x1, R5, P1 ;  /* 0x00000001b7bf7824 */ /* 0x010fca00008e0605 */
[----:B------:R1:W-:Y:S02]  /*9bf0*/  LDGSTS.E [R188+0x1000], desc[UR16][R190.64], P0 ;  /* 0x01000000bebc7fae */ /* 0x0003e40008121850 */
[----:B-1----:R-:W-:-:S05]  /*9c00*/  IADD3 R190, P1, R4, R249, RZ ;  /* 0x000000f904be7210 */ /* 0x002fca0007f3e0ff */
[----:B------:R-:W-:-:S05]  /*9c10*/  IMAD.X R191, R248, 0x1, R5, P1 ;  /* 0x00000001f8bf7824 */ /* 0x000fca00008e0605 */
        /* <DEDUP_REMOVED lines=75> */
[----:B------:R1:W-:Y:S04]  /*a0d0*/  LDGSTS.E [R188+0x7800], desc[UR16][R190.64], P0 ;  /* 0x07800000bebc7fae */ /* 0x0003e80008121850 */
[----:B------:R-:W-:Y:S01]  /*a0e0*/  STL [R1+0x118], R183 ;  /* 0x000118b701007387 */ /* 0x000fe20000100800 */
[----:B-1----:R-:W-:-:S03]  /*a0f0*/  IADD3 R190, P1, R4, R6, RZ ;  /* 0x0000000604be7210 */ /* 0x002fc60007f3e0ff */
[----:B------:R1:W-:Y:S02]  /*a100*/  STL [R1+0x120], R248 ;  /* 0x000120f801007387 */ /* 0x0003e40000100800 */
[----:B------:R-:W-:-:S05]  /*a110*/  IMAD.X R191, R16, 0x1, R5, P1 ;  /* 0x0000000110bf7824 */ /* 0x000fca00008e0605 */
[----:B------:R4:W-:Y:S04]  /*a120*/  LDGSTS.E [R188+0x7c00], desc[UR16][R190.64], P0 ;  /* 0x07c00000bebc7fae */ /* 0x0009e80008121850 */
[----:B-1----:R-:W2:Y:S04]  /*a130*/  LDL.LU R248, [R1+0x1c] ;  /* 0x00001c0001f87983 */ /* 0x002ea80000300800 */
[----:B---3--:R1:W-:Y:S01]  /*a140*/  STL [R1+0x11c], R2 ;  /* 0x00011c0201007387 */ /* 0x0083e20000100800 */
[----:B----4-:R-:W-:-:S03]  /*a150*/  IADD3 R190, P1, R4, R2, RZ ;  /* 0x0000000204be7210 */ /* 0x010fc60007f3e0ff */
[----:B-1----:R-:W3:Y:S02]  /*a160*/  LDL.LU R2, [R1+0x2c] ;  /* 0x00002c0001027983 */ /* 0x002ee40000300800 */
[----:B------:R-:W-:Y:S02]  /*a170*/  IMAD.X R191, R250, 0x1, R5, P1 ;  /* 0x00000001fabf7824 */ /* 0x000fe400008e0605 */
[----:B------:R1:W-:Y:S04]  /*a180*/  STL [R1+0x124], R250 ;  /* 0x000124fa01007387 */ /* 0x0003e80000100800 */
[----:B-1----:R-:W4:Y:S01]  /*a190*/  LDL.LU R250, [R1+0xc] ;  /* 0x00000c0001fa7983 */ /* 0x002f220000300800 */
[----:B--2---:R-:W-:-:S03]  /*a1a0*/  VIADD R188, R189, UR5 ;  /* 0x00000005bdbc7c36 */ /* 0x004fc60008000000 */
[----:B------:R-:W2:Y:S04]  /*a1b0*/  LDL.LU R183, [R1+0x34] ;  /* 0x0000340001b77983 */ /* 0x000ea80000300800 */
[----:B------:R3:W-:Y:S04]  /*a1c0*/  LDGSTS.E [R188+0x200], desc[UR16][R190.64], P0 ;  /* 0x00200000bebc7fae */ /* 0x0007e80008121850 */
[----:B------:R-:W2:Y:S01]  /*a1d0*/  LDL.LU R189, [R1+0x44] ;  /* 0x0000440001bd7983 */ /* 0x000ea20000300800 */
[----:B---3--:R-:W-:-:S05]  /*a1e0*/  IADD3 R190, P1, R4, R2, RZ ;  /* 0x0000000204be7210 */ /* 0x008fca0007f3e0ff */
[----:B------:R-:W-:-:S05]  /*a1f0*/  IMAD.X R191, R0, 0x1, R5, P1 ;  /* 0x0000000100bf7824 */ /* 0x000fca00008e0605 */
[----:B------:R1:W-:Y:S02]  /*a200*/  LDGSTS.E [R188+0x600], desc[UR16][R190.64], P0 ;  /* 0x00600000bebc7fae */ /* 0x0003e40008121850 */
[----:B-1----:R-:W-:-:S05]  /*a210*/  IADD3 R190, P1, R4, R248, RZ ;  /* 0x000000f804be7210 */ /* 0x002fca0007f3e0ff */
[----:B------:R-:W-:-:S05]  /*a220*/  IMAD.X R191, R184, 0x1, R5, P1 ;  /* 0x00000001b8bf7824 */ /* 0x000fca00008e0605 */
[----:B------:R4:W-:Y:S02]  /*a230*/  LDGSTS.E [R188+0xa00], desc[UR16][R190.64], P0 ;  /* 0x00a00000bebc7fae */ /* 0x0009e40008121850 */
[----:B----4-:R-:W-:-:S05]  /*a240*/  IADD3 R190, P1, R4, R250, RZ ;  /* 0x000000fa04be7210 */ /* 0x010fca0007f3e0ff */
        /* <DEDUP_REMOVED lines=86> */
[----:B------:R-:W1:Y:S04]  /*a7b0*/  LDL.LU R190, [R1+0x4] ;  /* 0x0000040001be7983 */ /* 0x000e680000300800 */
[----:B------:R-:W3:Y:S01]  /*a7c0*/  LDL.LU R191, [R1+0x14] ;  /* 0x0000140001bf7983 */ /* 0x000ee20000300800 */
[-C--:B------:R-:W-:Y:S02]  /*a7d0*/  IADD3 R187, P5, R187, R186.reuse, RZ ;  /* 0x000000babbbb7210 */ /* 0x080fe40007fbe0ff */
[-C--:B------:R-:W-:Y:S01]  /*a7e0*/  IADD3 R6, P6, R6, R186.reuse, RZ ;  /* 0x000000ba06067210 */ /* 0x080fe20007fde0ff */
[----:B------:R-:W4:Y:S01]  /*a7f0*/  LDL.LU R188, [R1+0x24] ;  /* 0x0000240001bc7983 */ /* 0x000f220000300800 */
[-C--:B------:R-:W-:Y:S01]  /*a800*/  IADD3 R7, P0, R7, R186.reuse, RZ ;  /* 0x000000ba07077210 */ /* 0x080fe20007f1e0ff */
[--C-:B------:R-:W-:Y:S01]  /*a810*/  IMAD.X R14, R14, 0x1, R185.reuse, P5 ;  /* 0x000000010e0e7824 */ /* 0x100fe200028e06b9 */
        /* <DEDUP_REMOVED lines=59> */
[----:B------:R-:W-:Y:S01]  /*abd0*/  IMAD.X R244, R244, 0x1, R185, P0 ;  /* 0x00000001f4f47824 */ /* 0x000fe200000e06b9 */
[-C--:B------:R-:W-:Y:S01]  /*abe0*/  IADD3 R248, P0, R248, R186.reuse, RZ ;  /* 0x000000baf8f87210 */ /* 0x080fe20007f1e0ff */
[----:B------:R2:W-:Y:S01]  /*abf0*/  STL [R1+0xc], R250 ;  /* 0x00000cfa01007387 */ /* 0x0005e20000100800 */
[----:B------:R-:W-:-:S02]  /*ac00*/  IADD3 R9, P2, R9, R186, RZ ;  /* 0x000000ba09097210 */ /* 0x000fc40007f5e0ff */
[-C--:B------:R-:W-:Y:S01]  /*ac10*/  IADD3 R10, P3, R10, R186.reuse, RZ ;  /* 0x000000ba0a0a7210 */ /* 0x080fe20007f7e0ff */
[----:B------:R-:W-:Y:S01]  /*ac20*/  UIADD3 UR4, UR4, 0x1, URZ ;  /* 0x0000000104047890 */ /* 0x000fe2000fffe03f */
[----:B------:R-:W0:Y:S01]  /*ac30*/  LDGDEPBAR ;  /* 0x00000000000079af */ /* 0x000e220000000000 */
[-C--:B-1----:R-:W-:Y:S02]  /*ac40*/  IADD3 R190, P4, R190, R186.reuse, RZ ;  /* 0x000000babebe7210 */ /* 0x082fe40007f9e0ff */
[----:B---3--:R-:W-:-:S03]  /*ac50*/  IADD3 R191, P6, R191, R186, RZ ;  /* 0x000000babfbf7210 */ /* 0x008fc60007fde0ff */
[----:B------:R1:W-:Y:S04]  /*ac60*/  STL [R1+0x4], R190 ;  /* 0x000004be01007387 */ /* 0x0003e80000100800 */
[----:B--2---:R-:W2:Y:S04]  /*ac70*/  LDL.LU R250, [R1+0x124] ;  /* 0x0001240001fa7983 */ /* 0x004ea80000300800 */
[----:B------:R3:W-:Y:S04]  /*ac80*/  STL [R1+0x14], R191 ;  /* 0x000014bf01007387 */ /* 0x0007e80000100800 */
[----:B-1----:R-:W2:Y:S04]  /*ac90*/  LDL R190, [R1+0x50] ;  /* 0x0000500001be7983 */ /* 0x002ea80000100800 */
[----:B---3--:R-:W3:Y:S04]  /*aca0*/  LDL R191, [R1+0x48] ;  /* 0x0000480001bf7983 */ /* 0x008ee80000100800 */
[----:B------:R1:W-:Y:S04]  /*acb0*/  STL [R1+0x1c], R248 ;  /* 0x00001cf801007387 */ /* 0x0003e80000100800 */
[----:B-1----:R-:W2:Y:S01]  /*acc0*/  LDL.LU R248, [R1+0x120] ;  /* 0x0001200001f87983 */ /* 0x002ea20000300800 */
        /* <DEDUP_REMOVED lines=43> */
[----:B----4-:R-:W-:-:S03]  /*af80*/  IADD3 R188, P1, R188, R186, RZ ;  /* 0x000000babcbc7210 */ /* 0x010fc60007f3e0ff */
[--C-:B------:R-:W-:Y:S01]  /*af90*/  IMAD.X R251, R251, 0x1, R185.reuse, P3 ;  /* 0x00000001fbfb7824 */ /* 0x100fe200018e06b9 */
[-C--:B------:R-:W-:Y:S01]  /*afa0*/  IADD3 R183, P3, R183, R186.reuse, RZ ;  /* 0x000000bab7b77210 */ /* 0x080fe20007f7e0ff */
[----:B------:R1:W-:Y:S04]  /*afb0*/  STL [R1+0x24], R188 ;  /* 0x000024bc01007387 */ /* 0x0003e80000100800 */
[----:B-1----:R-:W4:Y:S01]  /*afc0*/  LDL R188, [R1+0x84] ;  /* 0x0000840001bc7983 */ /* 0x002f220000100800 */
[----:B--2---:R-:W-:Y:S01]  /*afd0*/  IMAD.X R248, R248, 0x1, R185, P2 ;  /* 0x00000001f8f87824 */ /* 0x004fe200010e06b9 */
[----:B------:R-:W-:-:S05]  /*afe0*/  IADD3 R2, P2, R2, R186, RZ ;  /* 0x000000ba02027210 */ /* 0x000fca0007f5e0ff */
[----:B------:R1:W-:Y:S04]  /*aff0*/  STL [R1+0x2c], R2 ;  /* 0x00002c0201007387 */ /* 0x0003e80000100800 */
[----:B-1----:R-:W2:Y:S04]  /*b000*/  LDL.LU R2, [R1+0x11c] ;  /* 0x00011c0001027983 */ /* 0x002ea80000300800 */
[----:B------:R1:W-:Y:S04]  /*b010*/  STL [R1+0x34], R183 ;  /* 0x000034b701007387 */ /* 0x0003e80000100800 */
[----:B-1----:R-:W3:Y:S01]  /*b020*/  LDL.LU R183, [R1+0x118] ;  /* 0x0001180001b77983 */ /* 0x002ee20000300800 */
[--C-:B------:R-:W-:Y:S01]  /*b030*/  IMAD.X R3, R3, 0x1, R185.reuse, P5 ;  /* 0x0000000103037824 */ /* 0x100fe200028e06b9 */
[----:B------:R-:W-:Y:S01]  /*b040*/  IADD3 R189, P5, R189, R186, RZ ;  /* 0x000000babdbd7210 */ /* 0x000fe20007fbe0ff */
[----:B---3--:R-:W-:-:S05]  /*b050*/  IMAD.X R183, R183, 0x1, R185, P4 ;  /* 0x00000001b7b77824 */ /* 0x008fca00020e06b9 */
[----:B------:R1:W-:Y:S04]  /*b060*/  STL [R1], R183 ;  /* 0x000000b701007387 */ /* 0x0003e80000100800 */
[----:B-1----:R-:W3:Y:S01]  /*b070*/  LDL.LU R183, [R1+0x114] ;  /* 0x0001140001b77983 */ /* 0x002ee20000300800 */
[----:B--2---:R-:W-:-:S05]  /*b080*/  IADD3 R2, P4, R2, R186, RZ ;  /* 0x000000ba02027210 */ /* 0x004fca0007f9e0ff */
[----:B------:R1:W-:Y:S04]  /*b090*/  STL [R1+0x3c], R2 ;  /* 0x00003c0201007387 */ /* 0x0003e80000100800 */
[----:B-1----:R-:W2:Y:S04]  /*b0a0*/  LDL.LU R2, [R1+0x110] ;  /* 0x0001100001027983 */ /* 0x002ea80000300800 */
[----:B------:R1:W-:Y:S04]  /*b0b0*/  STL [R1+0x8], R3 ;  /* 0x0000080301007387 */ /* 0x0003e80000100800 */
[----:B-1----:R-:W4:Y:S04]  /*b0c0*/  LDL.LU R3, [R1+0x10c] ;  /* 0x00010c0001037983 */ /* 0x002f280000300800 */
[----:B------:R1:W-:Y:S04]  /*b0d0*/  STL [R1+0x44], R189 ;  /* 0x000044bd01007387 */ /* 0x0003e80000100800 */
[----:B-1----:R-:W4:Y:S01]  /*b0e0*/  LDL.LU R189, [R1+0x108] ;  /* 0x0001080001bd7983 */ /* 0x002f220000300800 */
[----:B------:R-:W-:-:S02]  /*b0f0*/  IMAD.X R184, R184, 0x1, R185, P0 ;  /* 0x00000001b8b87824 */ /* 0x000fc400000e06b9 */
[----:B---3--:R-:W-:-:S05]  /*b100*/  IMAD.X R183, R183, 0x1, R185, P6 ;  /* 0x00000001b7b77824 */ /* 0x008fca00030e06b9 */
[----:B------:R1:W-:Y:S04]  /*b110*/  STL [R1+0x10], R183 ;  /* 0x000010b701007387 */ /* 0x0003e80000100800 */
[----:B-1----:R-:W3:Y:S04]  /*b120*/  LDL.LU R183, [R1+0x104] ;  /* 0x0001040001b77983 */ /* 0x002ee80000300800 */
[----:B------:R1:W-:Y:S04]  /*b130*/  STL [R1+0x18], R184 ;  /* 0x000018b801007387 */ /* 0x0003e80000100800 */
[----:B-1----:R-:W3:Y:S01]  /*b140*/  LDL.LU R184, [R1+0x100] ;  /* 0x0001000001b87983 */ /* 0x002ee20000300800 */
[----:B--2---:R-:W-:-:S02]  /*b150*/  IMAD.X R2, R2, 0x1, R185, P1 ;  /* 0x0000000102027824 */ /* 0x004fc400008e06b9 */
[--C-:B------:R-:W-:Y:S02]  /*b160*/  IMAD.X R0, R0, 0x1, R185.reuse, P2 ;  /* 0x0000000100007824 */ /* 0x100fe400010e06b9 */
[--C-:B----4-:R-:W-:Y:S01]  /*b170*/  IMAD.X R3, R3, 0x1, R185.reuse, P3 ;  /* 0x0000000103037824 */ /* 0x110fe200018e06b9 */
[----:B------:R1:W-:Y:S04]  /*b180*/  STL [R1+0x20], R2 ;  /* 0x0000200201007387 */ /* 0x0003e80000100800 */
[----:B-1----:R2:W5:Y:S04]  /*b190*/  LDL.LU R2, [R1+0xfc] ;  /* 0x0000fc0001027983 */ /* 0x0025680000300800 */
[----:B------:R1:W-:Y:S04]  /*b1a0*/  STL [R1+0x28], R0 ;  /* 0x0000280001007387 */ /* 0x0003e80000100800 */
[----:B-1----:R2:W5:Y:S04]  /*b1b0*/  LDL.LU R0, [R1+0xf8] ;  /* 0x0000f80001007983 */ /* 0x0025680000300800 */
[----:B------:R1:W-:Y:S02]  /*b1c0*/  STL [R1+0x30], R3 ;  /* 0x0000300301007387 */ /* 0x0003e40000100800 */
[----:B-1----:R-:W1:Y:S01]  /*b1d0*/  S2R R3, SR_TID.X ;  /* 0x0000000000037919 */ /* 0x002e620000002100 */
[----:B------:R-:W-:-:S02]  /*b1e0*/  IMAD.X R250, R250, 0x1, R185, P4 ;  /* 0x00000001fafa7824 */ /* 0x000fc400020e06b9 */
[----:B------:R-:W-:-:S03]  /*b1f0*/  IMAD.X R189, R189, 0x1, R185, P5 ;  /* 0x00000001bdbd7824 */ /* 0x000fc600028e06b9 */
[----:B------:R2:W-:Y:S04]  /*b200*/  STL [R1+0x38], R250 ;  /* 0x000038fa01007387 */ /* 0x0005e80000100800 */
[----:B------:R2:W-:Y:S01]  /*b210*/  STL [R1+0x40], R189 ;  /* 0x000040bd01007387 */ /* 0x0005e20000100800 */
[----:B------:R-:W-:Y:S01]  /*b220*/  ISETP.NE.U32.AND P0, PT, R190, UR4, PT ;  /* 0x00000004be007c0c */ /* 0x000fe2000bf05070 */
[----:B------:R-:W-:Y:S01]  /*b230*/  UIADD3 UR12, UR12, -0x20, URZ ;  /* 0xffffffe00c0c7890 */ /* 0x000fe2000fffe03f */
[----:B-1----:R-:W-:-:S04]  /*b240*/  SHF.R.U32.HI R3, RZ, 0x6, R3 ;  /* 0x00000006ff037819 */ /* 0x002fc80000011603 */
[----:B------:R-:W-:Y:S02]  /*b250*/  SGXT.U32 R3, R3, 0x1 ;  /* 0x000000010303781a */ /* 0x000fe40000000000 */
[----:B---3--:R-:W-:-:S05]  /*b260*/  LEA R183, P6, R191, R183, 0x2 ;  /* 0x000000b7bfb77211 */ /* 0x008fca00078c10ff */
[----:B------:R-:W-:Y:S01]  /*b270*/  IMAD.X R184, R184, 0x1, R188, P6 ;  /* 0x00000001b8b87824 */ /* 0x000fe200030e06bc */
[----:B--2---:R-:W-:Y:S07]  /*b280*/  @P0 BRA `(.L_x_1) ;  /* 0xffffffd400880947 */ /* 0x004fee000383ffff */
.L_x_0:
[----:B------:R-:W2:Y:S01]  /*b290*/  LDL.LU R189, [R1+0xc8] ;  /* 0x0000c80001bd7983 */ /* 0x000ea20000300800 */
[----:B------:R-:W1:Y:S01]  /*b2a0*/  S2R R221, SR_TID.X ;  /* 0x0000000000dd7919 */ /* 0x000e620000002100 */
[C-C-:B-----5:R-:W-:Y:S01]  /*b2b0*/  LOP3.LUT R5, R0.reuse, 0xfe, R3.reuse, 0xfe, !PT ;  /* 0x000000fe00057812 */ /* 0x160fe200078efe03 */
[----:B------:R-:W-:Y:S01]  /*b2c0*/  ULDC UR4, c[0x0][0x22c] ;  /* 0x00008b0000047ab9 */ /* 0x000fe20000000800 */
[----:B------:R-:W3:Y:S01]  /*b2d0*/  S2R R190, SR_TID.X ;  /* 0x0000000000be7919 */ /* 0x000ee20000002100 */
[C-C-:B------:R-:W-:Y:S01]  /*b2e0*/  LOP3.LUT R155, R0.reuse, 0x4, R3.reuse, 0xfe, !PT ;  /* 0x00000004009b7812 */ /* 0x140fe200078efe03 */
[----:B------:R-:W-:Y:S01]  /*b2f0*/  ULDC UR5, c[0x0][0x22c] ;  /* 0x00008b0000057ab9 */ /* 0x000fe20000000800 */
[----:B------:R-:W2:Y:S04]  /*b300*/  LDL R188, [R1+0xd0] ;  /* 0x0000d00001bc7983 */ /* 0x000ea80000100800 */
[----:B------:R-:W-:Y:S01]  /*b310*/  STL [R1+0x1c], R5 ;  /* 0x00001c0501007387 */ /* 0x000fe20000100800 */
[----:B-1----:R-:W-:Y:S01]  /*b320*/  IMAD.SHL.U32 R217, R221, 0x10, RZ ;  /* 0x00000010ddd97824 */ /* 0x002fe200078e00ff */
[----:B------:R-:W-:-:S05]  /*b330*/  LOP3.LUT R221, R0, 0xee, R3, 0xfe, !PT ;  /* 0x000000ee00dd7812 */ /* 0x000fca00078efe03 */
[----:B------:R1:W-:Y:S02]  /*b340*/  STL [R1], R221 ;  /* 0x000000dd01007387 */ /* 0x0003e40000100800 */
[----:B-1----:R-:W-:-:S05]  /*b350*/  LOP3.LUT R221, R0, 0xf0, R3, 0xfe, !PT ;  /* 0x000000f000dd7812 */ /* 0x002fca00078efe03 */
[----:B------:R1:W-:Y:S02]  /*b360*/  STL [R1+0x4], R221 ;  /* 0x000004dd01007387 */ /* 0x0003e40000100800 */
[----:B-1----:R-:W-:-:S05]  /*b370*/  LOP3.LUT R221, R0, 0xf2, R3, 0xfe, !PT ;  /* 0x000000f200dd7812 */ /* 0x002fca00078efe03 */
[----:B------:R1:W-:Y:S02]  /*b380*/  STL [R1+0x8], R221 ;  /* 0x000008dd01007387 */ /* 0x0003e40000100800 */
[----:B-1----:R-:W-:-:S05]  /*b390*/  LOP3.LUT R221, R0, 0xf4, R3, 0xfe, !PT ;  /* 0x000000f400dd7812 */ /* 0x002fca00078efe03 */
[----:B------:R1:W-:Y:S01]  /*b3a0*/  STL [R1+0xc], R221 ;  /* 0x00000cdd01007387 */ /* 0x0003e20000100800 */
[C---:B---3--:R-:W-:Y:S02]  /*b3b0*/  IMAD.SHL.U32 R2, R190.reuse, 0x8, RZ ;  /* 0x00000008be027824 */ /* 0x048fe400078e00ff */
[----:B------:R-:W-:Y:S01]  /*b3c0*/  IMAD.SHL.U32 R4, R190, 0x80, RZ ;  /* 0x00000080be047824 */ /* 0x000fe200078e00ff */
[----:B-1----:R-:W-:-:S05]  /*b3d0*/  LOP3.LUT R221, R0, 0xf6, R3, 0xfe, !PT ;  /* 0x000000f600dd7812 */ /* 0x002fca00078efe03 */
[----:B------:R1:W-:Y:S01]  /*b3e0*/  STL [R1+0x10], R221 ;  /* 0x000010dd01007387 */ /* 0x0003e20000100800 */
[----:B------:R-:W-:Y:S02]  /*b3f0*/  LOP3.LUT R2, R2, 0x380, RZ, 0xc0, !PT ;  /* 0x0000038002027812 */ /* 0x000fe400078ec0ff */
[----:B------:R-:W-:Y:S02]  /*b400*/  LOP3.LUT R215, R4, 0x400, RZ, 0xc0, !PT ;  /* 0x0000040004d77812 */ /* 0x000fe400078ec0ff */
[----:B-1----:R-:W-:-:S05]  /*b410*/  LOP3.LUT R221, R0, 0xf8, R3, 0xfe, !PT ;  /* 0x000000f800dd7812 */ /* 0x002fca00078efe03 */
[----:B------:R1:W-:Y:S01]  /*b420*/  STL [R1+0x14], R221 ;  /* 0x000014dd01007387 */ /* 0x0003e20000100800 */
[----:B------:R-:W-:Y:S02]  /*b430*/  IADD3 R215, R2, UR7, R215 ;  /* 0x0000000702d77c10 */ /* 0x000fe4000fffe0d7 */
[C---:B------:R-:W-:Y:S02]  /*b440*/  LOP3.LUT R2, R0.reuse, R3, RZ, 0xfc, !PT ;  /* 0x0000000300027212 */ /* 0x040fe400078efcff */
[C-C-:B------:R-:W-:Y:S02]  /*b450*/  LOP3.LUT R4, R0.reuse, 0x2, R3.reuse, 0xfe, !PT ;  /* 0x0000000200047812 */ /* 0x140fe400078efe03 */
[C-C-:B-1----:R-:W-:Y:S02]  /*b460*/  LOP3.LUT R221, R0.reuse, 0xfa, R3.reuse, 0xfe, !PT ;  /* 0x000000fa00dd7812 */ /* 0x142fe400078efe03 */
[C-C-:B------:R-:W-:Y:S02]  /*b470*/  LOP3.LUT R157, R0.reuse, 0x6, R3.reuse, 0xfe, !PT ;  /* 0x00000006009d7812 */ /* 0x140fe400078efe03 */
[C-C-:B------:R-:W-:Y:S01]  /*b480*/  LOP3.LUT R156, R0.reuse, 0x8, R3.reuse, 0xfe, !PT ;  /* 0x00000008009c7812 */ /* 0x140fe200078efe03 */
[----:B------:R1:W-:Y:S01]  /*b490*/  STL [R1+0x18], R221 ;  /* 0x000018dd01007387 */ /* 0x0003e20000100800 */
[----:B------:R-:W-:-:S02]  /*b4a0*/  LOP3.LUT R154, R0, 0xa, R3, 0xfe, !PT ;  /* 0x0000000a009a7812 */ /* 0x000fc400078efe03 */
[C-C-:B------:R-:W-:Y:S02]  /*b4b0*/  LOP3.LUT R153, R0.reuse, 0xc, R3.reuse, 0xfe, !PT ;  /* 0x0000000c00997812 */ /* 0x140fe400078efe03 */
[C-C-:B------:R-:W-:Y:S02]  /*b4c0*/  LOP3.LUT R152, R0.reuse, 0xe, R3.reuse, 0xfe, !PT ;  /* 0x0000000e00987812 */ /* 0x140fe400078efe03 */
[C-C-:B------:R-:W-:Y:S02]  /*b4d0*/  LOP3.LUT R23, R0.reuse, 0x10, R3.reuse, 0xfe, !PT ;  /* 0x0000001000177812 */ /* 0x140fe400078efe03 */
[C-C-:B------:R-:W-:Y:S02]  /*b4e0*/  LOP3.LUT R22, R0.reuse, 0x12, R3.reuse, 0xfe, !PT ;  /* 0x0000001200167812 */ /* 0x140fe400078efe03 */
[C-C-:B------:R-:W-:Y:S02]  /*b4f0*/  LOP3.LUT R21, R0.reuse, 0x14, R3.reuse, 0xfe, !PT ;  /* 0x0000001400157812 */ /* 0x140fe400078efe03 */
        /* <DEDUP_REMOVED lines=83> */
[----:B------:R-:W-:Y:S02]  /*ba30*/  LOP3.LUT R230, R0, 0xc0, R3, 0xfe, !PT ;  /* 0x000000c000e67812 */ /* 0x000fe400078efe03 */
[----:B--2---:R-:W-:-:S02]  /*ba40*/  ISETP.GE.AND P0, PT, R188, R189, PT ;  /* 0x000000bdbc00720c */ /* 0x004fc40003f06270 */
        /* <DEDUP_REMOVED lines=24> */
[----:B------:R-:W-:Y:S02]  /*bbd0*/  LOP3.LUT R0, R0, 0xfc, R3, 0xfe, !PT ;  /* 0x000000fc00007812 */ /* 0x000fe400078efe03 */
[----:B------:R-:W2:Y:S01]  /*bbe0*/  LDL.LU R3, [R1+0xcc] ;  /* 0x0000cc0001037983 */ /* 0x000ea20000300800 */
[----:B------:R-:W-:Y:S02]  /*bbf0*/  WARPGROUP.DEPBAR.LE gsb0, 0x0 ;  /* 0x00008000000079c5 */ /* 0x000fe40000010000 */
[----:B------:R-:W-:-:S04]  /*bc00*/  DEPBAR.LE SB0, 0x0 ;  /* 0x000080000000791a */ /* 0x000fc80000000000 */
[----:B-1----:R-:W1:Y:S01]  /*bc10*/  S2R R221, SR_TID.X ;  /* 0x0000000000dd7919 */ /* 0x002e620000002100 */
[----:B------:R-:W-:Y:S01]  /*bc20*/  LOP3.LUT R217, R217, 0x70, RZ, 0xc0, !PT ;  /* 0x00000070d9d97812 */ /* 0x000fe200078ec0ff */
[----:B------:R-:W-:Y:S01]  /*bc30*/  BAR.SYNC.DEFER_BLOCKING 0x0 ;  /* 0x0000000000007b1d */ /* 0x000fe20000010000 */
[----:B------:R-:W-:Y:S02]  /*bc40*/  ISETP.LT.AND P4, PT, R158, UR4, !P0 ;  /* 0x000000049e007c0c */ /* 0x000fe4000c781270 */
[----:B------:R-:W-:-:S05]  /*bc50*/  ISETP.LT.AND P3, PT, R208, UR5, !P0 ;  /* 0x00000005d0007c0c */ /* 0x000fca000c761270 */
[----:B------:R-:W3:Y:S01]  /*bc60*/  LDC R208, c[0x0][0x248] ;  /* 0x00009200ffd07b82 */ /* 0x000ee20000000800 */
[----:B------:R-:W-:Y:S01]  /*bc70*/  ULDC UR4, c[0x0][0x244] ;  /* 0x0000910000047ab9 */ /* 0x000fe20000000800 */
[----:B--2---:R-:W-:Y:S01]  /*bc80*/  ISETP.LT.AND P2, PT, R2, R3, !P0 ;  /* 0x000000030200720c */ /* 0x004fe20004741270 */
[----:B------:R-:W-:Y:S02]  /*bc90*/  IMAD.IADD R3, R217, 0x1, R215 ;  /* 0x00000001d9037824 */ /* 0x000fe400078e02d7 */
[----:B------:R-:W2:Y:S04]  /*bca0*/  LDL.LU R217, [R1+0xd0] ;  /* 0x0000d00001d97983 */ /* 0x000ea80000300800 */
[----:B------:R-:W-:Y:S01]  /*bcb0*/  STSM.16.M88.4 [R3], R24 ;  /* 0x0000001803007844 */ /* 0x000fe20000000200 */
[----:B-1----:R-:W-:-:S04]  /*bcc0*/  LOP3.LUT R215, R221, 0x7f, RZ, 0xc0, !PT ;  /* 0x0000007fddd77812 */ /* 0x002fc800078ec0ff */
[----:B------:R-:W-:Y:S01]  /*bcd0*/  LEA R158, R215, UR7, 0x4 ;  /* 0x00000007d79e7c11 */ /* 0x000fe2000f8e20ff */
[----:B------:R-:W-:Y:S01]  /*bce0*/  BAR.SYNC.DEFER_BLOCKING 0x0 ;  /* 0x0000000000007b1d */ /* 0x000fe20000010000 */
[----:B---3--:R-:W-:-:S05]  /*bcf0*/  IMAD R221, R2, R208, RZ ;  /* 0x000000d002dd7224 */ /* 0x008fca00078e02ff */
[----:B------:R-:W-:Y:S01]  /*bd00*/  ULDC.64 UR6, c[0x0][0x220] ;  /* 0x0000880000067ab9 */ /* 0x000fe20000000a00 */
[----:B------:R-:W1:Y:S01]  /*bd10*/  LDS.128 R24, [R158] ;  /* 0x000000009e187984 */ /* 0x000e620000000c00 */
[----:B------:R-:W-:Y:S06]  /*bd20*/  BAR.SYNC.DEFER_BLOCKING 0x0 ;  /* 0x0000000000007b1d */ /* 0x000fec0000010000 */
[----:B------:R-:W-:Y:S02]  /*bd30*/  STSM.16.M88.4 [R3], R28 ;  /* 0x0000001c03007844 */ /* 0x000fe40000000200 */
[----:B------:R-:W-:Y:S06]  /*bd40*/  BAR.SYNC.DEFER_BLOCKING 0x0 ;  /* 0x0000000000007b1d */ /* 0x000fec0000010000 */
[----:B------:R-:W3:Y:S02]  /*bd50*/  LDS.128 R28, [R158] ;  /* 0x000000009e1c7984 */ /* 0x000ee40000000c00 */
[----:B------:R-:W-:Y:S06]  /*bd60*/  BAR.SYNC.DEFER_BLOCKING 0x0 ;  /* 0x0000000000007b1d */ /* 0x000fec0000010000 */
[----:B------:R-:W-:Y:S02]  /*bd70*/  STSM.16.M88.4 [R3], R32 ;  /* 0x0000002003007844 */ /* 0x000fe40000000200 */
[----:B------:R-:W-:Y:S06]  /*bd80*/  BAR.SYNC.DEFER_BLOCKING 0x0 ;  /* 0x0000000000007b1d */ /* 0x000fec0000010000 */
[----:B------:R-:W4:Y:S02]  /*bd90*/  LDS.128 R32, [R158] ;  /* 0x000000009e207984 */ /* 0x000f240000000c00 */
        /* <DEDUP_REMOVED lines=112> */
[----:B------:R-:W-:Y:S01]  /*c4a0*/  BAR.SYNC.DEFER_BLOCKING 0x0 ;  /* 0x0000000000007b1d */ /* 0x000fe20000010000 */
[----:B--2---:R-:W-:-:S05]  /*c4b0*/  IMAD R217, R217, UR4, RZ ;  /* 0x00000004d9d97c24 */ /* 0x004fca000f8e02ff */
[C---:B------:R-:W-:Y:S01]  /*c4c0*/  LEA R215, P1, R217.reuse, UR6, 0x2 ;  /* 0x00000006d9d77c11 */ /* 0x040fe2000f8210ff */
[----:B------:R-:W-:Y:S02]  /*c4d0*/  ULDC UR4, c[0x0][0x22c] ;  /* 0x00008b0000047ab9 */ /* 0x000fe40000000800 */
[C---:B------:R-:W-:Y:S01]  /*c4e0*/  ISETP.LT.AND P6, PT, R4.reuse, UR4, !P0 ;  /* 0x0000000404007c0c */ /* 0x040fe2000c7c1270 */
[----:B------:R-:W-:Y:S01]  /*c4f0*/  IMAD R4, R4, R208, RZ ;  /* 0x000000d004047224 */ /* 0x000fe200078e02ff */
[----:B------:R2:W-:Y:S01]  /*c500*/  STSM.16.M88.4 [R3], R148 ;  /* 0x0000009403007844 */ /* 0x0005e20000000200 */
[----:B------:R-:W-:Y:S01]  /*c510*/  LEA.HI.X.SX32 R217, R217, UR7, 0x2, P1 ;  /* 0x00000007d9d97c11 */ /* 0x000fe200088f16ff */
[----:B------:R-:W-:Y:S01]  /*c520*/  ULDC UR4, c[0x0][0x22c] ;  /* 0x00008b0000047ab9 */ /* 0x000fe20000000800 */
[----:B------:R-:W-:Y:S01]  /*c530*/  BAR.SYNC.DEFER_BLOCKING 0x0 ;  /* 0x0000000000007b1d */ /* 0x000fe20000010000 */
[-C--:B------:R-:W-:Y:S02]  /*c540*/  LEA R2, P1, R221, R215.reuse, 0x2 ;  /* 0x000000d7dd027211 */ /* 0x080fe400078210ff */
[----:B--2---:R-:W-:-:S02]  /*c550*/  LEA R148, P5, R4, R215, 0x2 ;  /* 0x000000d704947211 */ /* 0x004fc400078a10ff */
[-C--:B------:R-:W-:Y:S02]  /*c560*/  LEA.HI.X.SX32 R3, R221, R217.reuse, 0x2, P1 ;  /* 0x000000d9dd037211 */ /* 0x080fe400008f16ff */
[C---:B------:R-:W-:Y:S01]  /*c570*/  ISETP.LT.AND P1, PT, R155.reuse, UR4, !P0 ;  /* 0x000000049b007c0c */ /* 0x040fe2000c721270 */
[-C--:B------:R-:W-:Y:S01]  /*c580*/  IMAD R155, R155, R208.reuse, RZ ;  /* 0x000000d09b9b7224 */ /* 0x080fe200078e02ff */
[----:B------:R-:W-:Y:S01]  /*c590*/  ULDC UR4, c[0x0][0x22c] ;  /* 0x00008b0000047ab9 */ /* 0x000fe20000000800 */
[----:B------:R-:W-:Y:S02]  /*c5a0*/  LEA.HI.X.SX32 R149, R4, R217, 0x2, P5 ;  /* 0x000000d904957211 */ /* 0x000fe400028f16ff */
[C---:B------:R-:W-:Y:S01]  /*c5b0*/  ISETP.LT.AND P5, PT, R157.reuse, UR4, !P0 ;  /* 0x000000049d007c0c */ /* 0x040fe2000c7a1270 */
[----:B------:R-:W-:Y:S01]  /*c5c0*/  IMAD R157, R157, R208, RZ ;  /* 0x000000d09d9d7224 */ /* 0x000fe200078e02ff */
[----:B------:R-:W-:Y:S01]  /*c5d0*/  ULDC UR4, c[0x0][0x22c] ;  /* 0x00008b0000047ab9 */ /* 0x000fe20000000800 */
[----:B-1----:R1:W-:Y:S04]  /*c5e0*/  @P2 STG.E desc[UR16][R2.64], R24 ;  /* 0x0000001802002986 */ /* 0x0023e8000c101910 */
[----:B------:R2:W-:Y:S01]  /*c5f0*/  @P6 STG.E desc[UR16][R148.64], R25 ;  /* 0x0000001994006986 */ /* 0x0005e2000c101910 */
[----:B-1----:R-:W-:-:S02]  /*c600*/  LEA R2, P2, R155, R215, 0x2 ;  /* 0x000000d79b027211 */ /* 0x002fc400078410ff */
[----:B------:R-:W-:Y:S02]  /*c610*/  LEA R24, P6, R157, R215, 0x2 ;  /* 0x000000d79d187211 */ /* 0x000fe400078c10ff */
[-C--:B------:R-:W-:Y:S02]  /*c620*/  LEA.HI.X.SX32 R3, R155, R217.reuse, 0x2, P2 ;  /* 0x000000d99b037211 */ /* 0x080fe400010f16ff */
[C---:B------:R-:W-:Y:S01]  /*c630*/  ISETP.LT.AND P2, PT, R156.reuse, UR4, !P0 ;  /* 0x000000049c007c0c */ /* 0x040fe2000c741270 */
[-C--:B------:R-:W-:Y:S01]  /*c640*/  IMAD R156, R156, R208.reuse, RZ ;  /* 0x000000d09c9c7224 */ /* 0x080fe200078e02ff */
[----:B------:R-:W-:Y:S01]  /*c650*/  ULDC UR4, c[0x0][0x22c] ;  /* 0x00008b0000047ab9 */ /* 0x000fe20000000800 */
[----:B--2---:R-:W-:Y:S01]  /*c660*/  LEA.HI.X.SX32 R25, R157, R217, 0x2, P6 ;  /* 0x000000d99d197211 */ /* 0x004fe200030f16ff */
[----:B------:R1:W-:Y:S01]  /*c670*/  @P1 STG.E desc[UR16][R2.64], R26 ;  /* 0x0000001a02001986 */ /* 0x0003e2000c101910 */
[C---:B------:R-:W-:Y:S01]  /*c680*/  ISETP.LT.AND P6, PT, R154.reuse, UR4, !P0 ;  /* 0x000000049a007c0c */ /* 0x040fe2000c7c1270 */
[-C--:B------:R-:W-:Y:S01]  /*c690*/  IMAD R154, R154, R208.reuse, RZ ;  /* 0x000000d09a9a7224 */ /* 0x080fe200078e02ff */
[----:B------:R-:W-:Y:S01]  /*c6a0*/  ULDC UR4, c[0x0][0x22c] ;  /* 0x00008b0000047ab9 */ /* 0x000fe20000000800 */
[----:B------:R2:W-:Y:S01]  /*c6b0*/  @P5 STG.E desc[UR16][R24.64], R27 ;  /* 0x0000001b18005986 */ /* 0x0005e2000c101910 */
[----:B------:R-:W-:-:S03]  /*c6c0*/  IMAD R4, R23, R208, RZ ;  /* 0x000000d017047224 */ /* 0x000fc600078e02ff */
[----:B------:R-:W4:Y:S01]  /*c6d0*/  LDL.LU R155, [R1+0x10] ;  /* 0x00001000019b7983 */ /* 0x000f220000300800 */
[-C--:B-1----:R-:W-:Y:S01]  /*c6e0*/  LEA R2, P1, R156, R215.reuse, 0x2 ;  /* 0x000000d79c027211 */ /* 0x082fe200078210ff */
[-C--:B------:R-:W-:Y:S02]  /*c6f0*/  IMAD R26, R22, R208.reuse, RZ ;  /* 0x000000d0161a7224 */ /* 0x080fe400078e02ff */
[----:B------:R-:W4:Y:S01]  /*c700*/  LDL.LU R157, [R1+0xc] ;  /* 0x00000c00019d7983 */ /* 0x000f220000300800 */
[----:B--2---:R-:W-:Y:S02]  /*c710*/  LEA R24, P5, R154, R215, 0x2 ;  /* 0x000000d79a187211 */ /* 0x004fe400078a10ff */
[-C--:B------:R-:W-:Y:S02]  /*c720*/  LEA.HI.X.SX32 R3, R156, R217.reuse, 0x2, P1 ;  /* 0x000000d99c037211 */ /* 0x080fe400008f16ff */
[C---:B------:R-:W-:Y:S01]  /*c730*/  ISETP.LT.AND P1, PT, R153.reuse, UR4, !P0 ;  /* 0x0000000499007c0c */ /* 0x040fe2000c721270 */
[-C--:B------:R-:W-:Y:S01]  /*c740*/  IMAD R153, R153, R208.reuse, RZ ;  /* 0x000000d099997224 */ /* 0x080fe200078e02ff */
[----:B------:R-:W-:Y:S01]  /*c750*/  ULDC UR4, c[0x0][0x22c] ;  /* 0x00008b0000047ab9 */ /* 0x000fe20000000800 */
[----:B------:R-:W-:Y:S01]  /*c760*/  LEA.HI.X.SX32 R25, R154, R217, 0x2, P5 ;  /* 0x000000d99a197211 */ /* 0x000fe200028f16ff */
[----:B---3--:R1:W-:Y:S01]  /*c770*/  @P2 STG.E desc[UR16][R2.64], R28 ;  /* 0x0000001c02002986 */ /* 0x0083e2000c101910 */
[C---:B------:R-:W-:Y:S01]  /*c780*/  ISETP.LT.AND P5, PT, R152.reuse, UR4, !P0 ;  /* 0x0000000498007c0c */ /* 0x040fe2000c7a1270 */
[----:B------:R-:W-:Y:S01]  /*c790*/  IMAD R152, R152, R208, RZ ;  /* 0x000000d098987224 */ /* 0x000fe200078e02ff */
[----:B------:R-:W-:Y:S01]  /*c7a0*/  ULDC UR4, c[0x0][0x22c] ;  /* 0x00008b0000047ab9 */ /* 0x000fe20000000800 */
[----:B------:R2:W-:Y:S04]  /*c7b0*/  @P6 STG.E desc[UR16][R24.64], R29 ;  /* 0x0000001d18006986 */ /* 0x0005e8000c101910 */
[----:B------:R-:W3:Y:S01]  /*c7c0*/  LDL.LU R156, [R1+0x8] ;  /* 0x00000800019c7983 */ /* 0x000ee20000300800 */
[----:B-1----:R-:W-:-:S03]  /*c7d0*/  LEA R2, P2, R153, R215, 0x2 ;  /* 0x000000d799027211 */ /* 0x002fc600078410ff */
[----:B------:R-:W3:Y:S01]  /*c7e0*/  LDL.LU R154, [R1+0x4] ;  /* 0x00000400019a7983 */ /* 0x000ee20000300800 */
[C---:B--2---:R-:W-:Y:S02]  /*c7f0*/  LEA R24, P6, R152.reuse, R215, 0x2 ;  /* 0x000000d798187211 */ /* 0x044fe400078c10ff */
[-C--:B------:R-:W-:Y:S02]  /*c800*/  LEA.HI.X.SX32 R3, R153, R217.reuse, 0x2, P2 ;  /* 0x000000d999037211 */ /* 0x080fe400010f16ff */
[----:B------:R-:W-:Y:S01]  /*c810*/  ISETP.LT.AND P2, PT, R23, UR4, !P0 ;  /* 0x0000000417007c0c */ /* 0x000fe2000c741270 */
[----:B------:R-:W-:Y:S01]  /*c820*/  ULDC UR4, c[0x0][0x22c] ;  /* 0x00008b0000047ab9 */ /* 0x000fe20000000800 */
[----:B------:R-:W-:Y:S01]  /*c830*/  LEA.HI.X.SX32 R25, R152, R217, 0x2, P6 ;  /* 0x000000d998197211 */ /* 0x000fe200030f16ff */
[----:B------:R1:W-:Y:S01]  /*c840*/  @P1 STG.E desc[UR16][R2.64], R30 ;  /* 0x0000001e02001986 */ /* 0x0003e2000c101910 */
[----:B------:R-:W-:Y:S01]  /*c850*/  ISETP.LT.AND P6, PT, R22, UR4, !P0 ;  /* 0x0000000416007c0c */ /* 0x000fe2000c7c1270 */
[----:B------:R-:W-:-:S02]  /*c860*/  ULDC UR4, c[0x0][0x22c] ;  /* 0x00008b0000047ab9 */ /* 0x000fc40000000800 */
[----:B------:R-:W-:Y:S01]  /*c870*/  @P5 STG.E desc[UR16][R24.64], R31 ;  /* 0x0000001f18005986 */ /* 0x000fe2000c101910 */
[----:B------:R-:W-:-:S03]  /*c880*/  LEA R22, P5, R26, R215, 0x2 ;  /* 0x000000d71a167211 */ /* 0x000fc600078a10ff */
[----:B------:R-:W2:Y:S01]  /*c890*/  LDL.LU R153, [R1] ;  /* 0x0000000001997983 */ /* 0x000ea20000300800 */
[----:B-1----:R-:W-:-:S04]  /*c8a0*/  LEA R2, P1, R4, R215, 0x2 ;  /* 0x000000d704027211 */ /* 0x002fc800078210ff */
[-C--:B------:R-:W-:Y:S01]  /*c8b0*/  LEA.HI.X.SX32 R3, R4, R217.reuse, 0x2, P1 ;  /* 0x000000d904037211 */ /* 0x080fe200008f16ff */
[CC--:B------:R-:W-:Y:S01]  /*c8c0*/  IMAD R4, R21.reuse, R208.reuse, RZ ;  /* 0x000000d015047224 */ /* 0x0c0fe200078e02ff */
[----:B------:R-:W-:Y:S01]  /*c8d0*/  ISETP.LT.AND P1, PT, R21, UR4, !P0 ;  /* 0x0000000415007c0c */ /* 0x000fe2000c721270 */
[----:B------:R-:W-:Y:S01]  /*c8e0*/  ULDC UR4, c[0x0][0x22c] ;  /* 0x00008b0000047ab9 */ /* 0x000fe20000000800 */
[----:B------:R-:W-:Y:S01]  /*c8f0*/  LEA.HI.X.SX32 R23, R26, R217, 0x2, P5 ;  /* 0x000000d91a177211 */ /* 0x000fe200028f16ff */
[----:B----4-:R1:W-:Y:S01]  /*c900*/  @P2 STG.E desc[UR16][R2.64], R32 ;  /* 0x0000002002002986 */ /* 0x0103e2000c101910 */
[C---:B------:R-:W-:Y:S01]  /*c910*/  IMAD R26, R20.reuse, R208, RZ ;  /* 0x000000d0141a7224 */ /* 0x040fe200078e02ff */
[----:B------:R-:W-:Y:S01]  /*c920*/  ISETP.LT.AND P5, PT, R20, UR4, !P0 ;  /* 0x0000000414007c0c */ /* 0x000fe2000c7a1270 */
[----:B------:R-:W-:Y:S01]  /*c930*/  ULDC UR4, c[0x0][0x22c] ;  /* 0x00008b0000047ab9 */ /* 0x000fe20000000800 */
[----:B------:R-:W-:Y:S02]  /*c940*/  @P6 STG.E desc[UR16][R22.64], R33 ;  /* 0x0000002116006986 */ /* 0x000fe4000c101910 */
[----:B------:R-:W-:-:S02]  /*c950*/  LEA R20, P6, R26, R215, 0x2 ;  /* 0x000000d71a147211 */ /* 0x000fc400078c10ff */
[----:B-1----:R-:W-:-:S04]  /*c960*/  LEA R2, P2, R4, R215, 0x2 ;  /* 0x000000d704027211 */ /* 0x002fc800078410ff */
[-C--:B------:R-:W-:Y:S01]  /*c970*/  LEA.HI.X.SX32 R3, R4, R217.reuse, 0x2, P2 ;  /* 0x000000d904037211 */ /* 0x080fe200010f16ff */
[CC--:B------:R-:W-:Y:S01]  /*c980*/  IMAD R4, R19.reuse, R208.reuse, RZ ;  /* 0x000000d013047224 */ /* 0x0c0fe200078e02ff */
[----:B------:R-:W-:Y:S01]  /*c990*/  ISETP.LT.AND P2, PT, R19, UR4, !P0 ;  /* 0x0000000413007c0c */ /* 0x000fe2000c741270 */
[----:B------:R-:W-:Y:S01]  /*c9a0*/  ULDC UR4, c[0x0][0x22c] ;  /* 0x00008b0000047ab9 */ /* 0x000fe20000000800 */
[----:B------:R-:W-:Y:S01]  /*c9b0*/  LEA.HI.X.SX32 R21, R26, R217, 0x2, P6 ;  /* 0x000000d91a157211 */ /* 0x000fe200030f16ff */
[----:B------:R1:W-:Y:S01]  /*c9c0*/  @P1 STG.E desc[UR16][R2.64], R34 ;  /* 0x0000002202001986 */ /* 0x0003e2000c101910 */
        /* <DEDUP_REMOVED lines=19> */
[----:B------:R-:W-:Y:S01]  /*cb00*/  IMAD R4, R208, 0x20, R221 ;  /* 0x00000020d0047824 */ /* 0x000fe200078e02dd */
[----:B------:R-:W-:Y:S02]  /*cb10*/  LEA.HI.X.SX32 R17, R22, R217, 0x2, P6 ;  /* 0x000000d916117211 */ /* 0x000fe400030f16ff */
[----:B------:R-:W-:Y:S01]  /*cb20*/  ISETP.LT.AND P2, PT, R15, UR4, !P0 ;  /* 0x000000040f007c0c */ /* 0x000fe2000c741270 */
[----:B------:R1:W-:Y:S01]  /*cb30*/  @P1 STG.E desc[UR16][R2.64], R38 ;  /* 0x0000002602001986 */ /* 0x0003e2000c101910 */
[----:B------:R-:W-:Y:S01]  /*cb40*/  IMAD R20, R208, 0x2, R4 ;  /* 0x00000002d0147824 */ /* 0x000fe200078e0204 */
[----:B------:R-:W-:Y:S02]  /*cb50*/  ULDC UR4, c[0x0][0x22c] ;  /* 0x00008b0000047ab9 */ /* 0x000fe40000000800 */
[----:B------:R-:W-:Y:S01]  /*cb60*/  ISETP.LT.AND P6, PT, R14, UR4, !P0 ;  /* 0x000000040e007c0c */ /* 0x000fe2000c7c1270 */
[----:B------:R-:W-:Y:S01]  /*cb70*/  @P5 STG.E desc[UR16][R16.64], R39 ;  /* 0x0000002710005986 */ /* 0x000fe2000c101910 */
[-C--:B------:R-:W-:Y:S01]  /*cb80*/  LEA R14, P5, R20, R215.reuse, 0x2 ;  /* 0x000000d7140e7211 */ /* 0x080fe200078a10ff */
[----:B------:R-:W-:Y:S01]  /*cb90*/  ULDC UR4, c[0x0][0x22c] ;  /* 0x00008b0000047ab9 */ /* 0x000fe20000000800 */
        /* <DEDUP_REMOVED lines=21> */
[----:B------:R4:W-:Y:S01]  /*ccf0*/  @P6 STG.E desc[UR16][R12.64], R43 ;  /* 0x0000002b0c006986 */ /* 0x0009e2000c101910 */
[-C--:B------:R-:W-:Y:S01]  /*cd00*/  LEA R10, P6, R16, R215.reuse, 0x2 ;  /* 0x000000d7100a7211 */ /* 0x080fe200078c10ff */
[----:B------:R-:W-:Y:S01]  /*cd10*/  ULDC UR4, c[0x0][0x22c] ;  /* 0x00008b0000047ab9 */ /* 0x000fe20000000800 */
[----:B-1----:R-:W-:-:S04]  /*cd20*/  LEA R2, P2, R4, R215, 0x2 ;  /* 0x000000d704027211 */ /* 0x002fc800078410ff */
[-C--:B------:R-:W-:Y:S01]  /*cd30*/  LEA.HI.X.SX32 R3, R4, R217.reuse, 0x2, P2 ;  /* 0x000000d904037211 */ /* 0x080fe200010f16ff */
[----:B------:R-:W-:Y:S01]  /*cd40*/  IMAD R4, R208, 0x2, R16 ;  /* 0x00000002d0047824 */ /* 0x000fe200078e0210 */
[----:B------:R-:W-:Y:S02]  /*cd50*/  LEA.HI.X.SX32 R11, R16, R217, 0x2, P6 ;  /* 0x000000d9100b7211 */ /* 0x000fe400030f16ff */
[----:B------:R-:W-:Y:S01]  /*cd60*/  ISETP.LT.AND P2, PT, R9, UR4, !P0 ;  /* 0x0000000409007c0c */ /* 0x000fe2000c741270 */
[----:B------:R-:W-:Y:S01]  /*cd70*/  IMAD R14, R208, 0x2, R4 ;  /* 0x00000002d00e7824 */ /* 0x000fe200078e0204 */
[----:B------:R1:W-:Y:S01]  /*cd80*/  @P1 STG.E desc[UR16][R2.64], R44 ;  /* 0x0000002c02001986 */ /* 0x0003e2000c101910 */
[----:B------:R-:W-:Y:S02]  /*cd90*/  ULDC UR4, c[0x0][0x22c] ;  /* 0x00008b0000047ab9 */ /* 0x000fe40000000800 */
[----:B------:R-:W-:Y:S01]  /*cda0*/  ISETP.LT.AND P6, PT, R8, UR4, !P0 ;  /* 0x0000000408007c0c */ /* 0x000fe2000c7c1270 */
[----:B------:R1:W-:Y:S01]  /*cdb0*/  @P5 STG.E desc[UR16][R10.64], R45 ;  /* 0x0000002d0a005986 */ /* 0x0003e2000c101910 */
[----:B------:R-:W-:Y:S01]  /*cdc0*/  ULDC UR4, c[0x0][0x22c] ;  /* 0x00008b0000047ab9 */ /* 0x000fe20000000800 */
[-C--:B------:R-:W-:Y:S01]  /*cdd0*/  LEA R8, P5, R14, R215.reuse, 0x2 ;  /* 0x000000d70e087211 */ /* 0x080fe200078a10ff */
[----:B----4-:R-:W-:Y:S01]  /*cde0*/  IMAD R12, R208, 0x2, R14 ;  /* 0x00000002d00c7824 */ /* 0x010fe200078e020e */
[----:B-1----:R-:W-:-:S04]  /*cdf0*/  LEA R2, P1, R4, R215, 0x2 ;  /* 0x000000d704027211 */ /* 0x002fc800078210ff */
[-C--:B------:R-:W-:Y:S02]  /*ce00*/  LEA.HI.X.SX32 R3, R4, R217.reuse, 0x2, P1 ;  /* 0x000000d904037211 */ /* 0x080fe400008f16ff */
[----:B------:R-:W-:Y:S01]  /*ce10*/  ISETP.LT.AND P1, PT, R7, UR4, !P0 ;  /* 0x0000000407007c0c */ /* 0x000fe2000c721270 */
[----:B------:R-:W-:Y:S01]  /*ce20*/  ULDC UR4, c[0x0][0x22c] ;  /* 0x00008b0000047ab9 */ /* 0x000fe20000000800 */
[----:B------:R-:W-:Y:S01]  /*ce30*/  LEA.HI.X.SX32 R9, R14, R217, 0x2, P5 ;  /* 0x000000d90e097211 */ /* 0x000fe200028f16ff */
[----:B------:R1:W-:Y:S01]  /*ce40*/  @P4 STG.E desc[UR16][R2.64], R46 ;  /* 0x0000002e02004986 */ /* 0x0003e2000c101910 */
[----:B------:R-:W-:Y:S01]  /*ce50*/  ISETP.LT.AND P5, PT, R6, UR4, !P0 ;  /* 0x0000000406007c0c */ /* 0x000fe2000c7a1270 */
[C---:B------:R-:W-:Y:S01]  /*ce60*/  IMAD R6, R208.reuse, 0x2, R12 ;  /* 0x00000002d0067824 */ /* 0x040fe200078e020c */
[----:B------:R-:W-:Y:S01]  /*ce70*/  ULDC UR4, c[0x0][0x22c] ;  /* 0x00008b0000047ab9 */ /* 0x000fe20000000800 */
[----:B------:R4:W-:Y:S02]  /*ce80*/  @P3 STG.E desc[UR16][R8.64], R47 ;  /* 0x0000002f08003986 */ /* 0x0009e4000c101910 */
[----:B------:R-:W-:Y:S01]  /*ce90*/  IMAD R10, R208, 0x2, R6 ;  /* 0x00000002d00a7824 */ /* 0x000fe200078e0206 */
[----:B------:R-:W-:-:S02]  /*cea0*/  LEA R4, P3, R6, R215, 0x2 ;  /* 0x000000d706047211 */ /* 0x000fc400078610ff */
[----:B-1----:R-:W-:-:S04]  /*ceb0*/  LEA R2, P4, R12, R215, 0x2 ;  /* 0x000000d70c027211 */ /* 0x002fc800078810ff */
[-C--:B------:R-:W-:Y:S02]  /*cec0*/  LEA.HI.X.SX32 R3, R12, R217.reuse, 0x2, P4 ;  /* 0x000000d90c037211 */ /* 0x080fe400020f16ff */
[----:B------:R-:W-:Y:S01]  /*ced0*/  ISETP.LT.AND P4, PT, R5, UR4, !P0 ;  /* 0x0000000405007c0c */ /* 0x000fe2000c781270 */
[----:B------:R-:W-:Y:S01]  /*cee0*/  ULDC UR4, c[0x0][0x22c] ;  /* 0x00008b0000047ab9 */ /* 0x000fe20000000800 */
[----:B------:R-:W-:Y:S01]  /*cef0*/  LEA.HI.X.SX32 R5, R6, R217, 0x2, P3 ;  /* 0x000000d906057211 */ /* 0x000fe200018f16ff */
[----:B------:R1:W-:Y:S01]  /*cf00*/  @P2 STG.E desc[UR16][R2.64], R48 ;  /* 0x0000003002002986 */ /* 0x0003e2000c101910 */
[----:B------:R-:W-:-:S03]  /*cf10*/  IMAD R6, R208, 0x2, R10 ;  /* 0x00000002d0067824 */ /* 0x000fc600078e020a */
[----:B------:R1:W-:Y:S01]  /*cf20*/  @P6 STG.E desc[UR16][R4.64], R49 ;  /* 0x0000003104006986 */ /* 0x0003e2000c101910 */
[----:B----4-:R-:W-:Y:S01]  /*cf30*/  IMAD R8, R208, 0x2, R6 ;  /* 0x00000002d0087824 */ /* 0x010fe200078e0206 */
[-C--:B-1----:R-:W-:Y:S02]  /*cf40*/  LEA R2, P2, R10, R215.reuse, 0x2 ;  /* 0x000000d70a027211 */ /* 0x082fe400078410ff */
[----:B------:R-:W-:Y:S02]  /*cf50*/  LEA R4, P6, R6, R215, 0x2 ;  /* 0x000000d706047211 */ /* 0x000fe400078c10ff */
[-C--:B------:R-:W-:Y:S02]  /*cf60*/  LEA.HI.X.SX32 R3, R10, R217.reuse, 0x2, P2 ;  /* 0x000000d90a037211 */ /* 0x080fe400010f16ff */
[----:B------:R-:W-:Y:S01]  /*cf70*/  LEA.HI.X.SX32 R5, R6, R217, 0x2, P6 ;  /* 0x000000d906057211 */ /* 0x000fe200030f16ff */
[----:B------:R-:W-:Y:S01]  /*cf80*/  IMAD R6, R208, 0x2, R8 ;  /* 0x00000002d0067824 */ /* 0x000fe200078e0208 */
[----:B------:R-:W-:Y:S01]  /*cf90*/  ISETP.LT.AND P3, PT, R159, UR4, !P0 ;  /* 0x000000049f007c0c */ /* 0x000fe2000c761270 */
[----:B------:R1:W-:Y:S01]  /*cfa0*/  @P1 STG.E desc[UR16][R2.64], R50 ;  /* 0x0000003202001986 */ /* 0x0003e2000c101910 */
[----:B------:R-:W-:-:S03]  /*cfb0*/  ULDC UR4, c[0x0][0x22c] ;  /* 0x00008b0000047ab9 */ /* 0x000fc60000000800 */
[----:B------:R4:W-:Y:S01]  /*cfc0*/  @P5 STG.E desc[UR16][R4.64], R51 ;  /* 0x0000003304005986 */ /* 0x0009e2000c101910 */
[----:B------:R-:W-:Y:S01]  /*cfd0*/  ISETP.LT.AND P2, PT, R160, UR4, !P0 ;  /* 0x00000004a0007c0c */ /* 0x000fe2000c741270 */
[----:B------:R-:W-:Y:S01]  /*cfe0*/  ULDC UR4, c[0x0][0x22c] ;  /* 0x00008b0000047ab9 */ /* 0x000fe20000000800 */
[-C--:B-1----:R-:W-:Y:S02]  /*cff0*/  LEA R2, P1, R8, R215.reuse, 0x2 ;  /* 0x000000d708027211 */ /* 0x082fe400078210ff */
[----:B----4-:R-:W-:Y:S02]  /*d000*/  LEA R4, P5, R6, R215, 0x2 ;  /* 0x000000d706047211 */ /* 0x010fe400078a10ff */
[-C--:B------:R-:W-:Y:S01]  /*d010*/  LEA.HI.X.SX32 R3, R8, R217.reuse, 0x2, P1 ;  /* 0x000000d908037211 */ /* 0x080fe200008f16ff */
[----:B------:R-:W-:Y:S01]  /*d020*/  IMAD R8, R208, 0x2, R6 ;  /* 0x00000002d0087824 */ /* 0x000fe200078e0206 */
[----:B------:R-:W-:Y:S02]  /*d030*/  LEA.HI.X.SX32 R5, R6, R217, 0x2, P5 ;  /* 0x000000d906057211 */ /* 0x000fe400028f16ff */
[----:B------:R-:W-:Y:S01]  /*d040*/  ISETP.LT.AND P6, PT, R161, UR4, !P0 ;  /* 0x00000004a1007c0c */ /* 0x000fe2000c7c1270 */
[----:B------:R1:W-:Y:S01]  /*d050*/  @P4 STG.E desc[UR16][R2.64], R52 ;  /* 0x0000003402004986 */ /* 0x0003e2000c101910 */
[----:B------:R-:W-:Y:S01]  /*d060*/  IMAD R6, R208, 0x2, R8 ;  /* 0x00000002d0067824 */ /* 0x000fe200078e0208 */
[----:B------:R-:W-:-:S02]  /*d070*/  ULDC UR4, c[0x0][0x22c] ;  /* 0x00008b0000047ab9 */ /* 0x000fc40000000800 */
        /* <DEDUP_REMOVED lines=85> */
[----:B------:R-:W-:Y:S01]  /*d5d0*/  IMAD R10, R208, 0x2, R6 ;  /* 0x00000002d00a7824 */ /* 0x000fe200078e0206 */
[----:B------:R-:W-:Y:S01]  /*d5e0*/  ISETP.LT.AND P4, PT, R176, UR4, !P0 ;  /* 0x00000004b0007c0c */ /* 0x000fe2000c781270 */
[----:B------:R-:W-:Y:S01]  /*d5f0*/  ULDC UR4, c[0x0][0x22c] ;  /* 0x00008b0000047ab9 */ /* 0x000fe20000000800 */
[-C--:B-1----:R-:W-:Y:S02]  /*d600*/  LEA R2, P2, R8, R215.reuse, 0x2 ;  /* 0x000000d708027211 */ /* 0x082fe400078410ff */
[----:B----4-:R-:W-:Y:S02]  /*d610*/  LEA R4, P6, R6, R215, 0x2 ;  /* 0x000000d706047211 */ /* 0x010fe400078c10ff */
[-C--:B------:R-:W-:Y:S01]  /*d620*/  LEA.HI.X.SX32 R3, R8, R217.reuse, 0x2, P2 ;  /* 0x000000d908037211 */ /* 0x080fe200010f16ff */
[----:B------:R-:W-:Y:S01]  /*d630*/  IMAD R12, R208, 0x2, R10 ;  /* 0x00000002d00c7824 */ /* 0x000fe200078e020a */
[----:B------:R-:W-:-:S02]  /*d640*/  LEA.HI.X.SX32 R5, R6, R217, 0x2, P6 ;  /* 0x000000d906057211 */ /* 0x000fc400030f16ff */
[----:B------:R-:W-:Y:S01]  /*d650*/  ISETP.LT.AND P3, PT, R177, UR4, !P0 ;  /* 0x00000004b1007c0c */ /* 0x000fe2000c761270 */
[----:B------:R1:W-:Y:S01]  /*d660*/  @P1 STG.E desc[UR16][R2.64], R68 ;  /* 0x0000004402001986 */ /* 0x0003e2000c101910 */
[-C--:B------:R-:W-:Y:S01]  /*d670*/  LEA R6, P1, R10, R215.reuse, 0x2 ;  /* 0x000000d70a067211 */ /* 0x080fe200078210ff */
[----:B------:R-:W-:Y:S02]  /*d680*/  ULDC UR4, c[0x0][0x22c] ;  /* 0x00008b0000047ab9 */ /* 0x000fe40000000800 */
[----:B------:R4:W-:Y:S01]  /*d690*/  @P5 STG.E desc[UR16][R4.64], R69 ;  /* 0x0000004504005986 */ /* 0x0009e2000c101910 */
[----:B------:R-:W-:Y:S02]  /*d6a0*/  LEA R8, P5, R12, R215, 0x2 ;  /* 0x000000d70c087211 */ /* 0x000fe400078a10ff */
[-C--:B------:R-:W-:Y:S01]  /*d6b0*/  LEA.HI.X.SX32 R7, R10, R217.reuse, 0x2, P1 ;  /* 0x000000d90a077211 */ /* 0x080fe200008f16ff */
[----:B------:R-:W-:Y:S01]  /*d6c0*/  IMAD R10, R208, 0x2, R12 ;  /* 0x00000002d00a7824 */ /* 0x000fe200078e020c */
[----:B------:R-:W-:Y:S01]  /*d6d0*/  ISETP.LT.AND P2, PT, R178, UR4, !P0 ;  /* 0x00000004b2007c0c */ /* 0x000fe2000c741270 */
[----:B------:R-:W-:Y:S01]  /*d6e0*/  ULDC UR4, c[0x0][0x22c] ;  /* 0x00008b0000047ab9 */ /* 0x000fe20000000800 */
[----:B------:R-:W-:Y:S01]  /*d6f0*/  LEA.HI.X.SX32 R9, R12, R217, 0x2, P5 ;  /* 0x000000d90c097211 */ /* 0x000fe200028f16ff */
[----:B------:R3:W-:Y:S01]  /*d700*/  @P4 STG.E desc[UR16][R6.64], R70 ;  /* 0x0000004606004986 */ /* 0x0007e2000c101910 */
[----:B------:R-:W-:Y:S01]  /*d710*/  IMAD R12, R208, 0x2, R10 ;  /* 0x00000002d00c7824 */ /* 0x000fe200078e020a */
[----:B------:R-:W-:Y:S01]  /*d720*/  ISETP.LT.AND P6, PT, R179, UR4, !P0 ;  /* 0x00000004b3007c0c */ /* 0x000fe2000c7c1270 */
[----:B------:R-:W-:Y:S01]  /*d730*/  ULDC UR4, c[0x0][0x22c] ;  /* 0x00008b0000047ab9 */ /* 0x000fe20000000800 */
[-C--:B-1----:R-:W-:Y:S01]  /*d740*/  LEA R2, P4, R10, R215.reuse, 0x2 ;  /* 0x000000d70a027211 */ /* 0x082fe200078810ff */
[----:B------:R1:W-:Y:S01]  /*d750*/  @P3 STG.E desc[UR16][R8.64], R71 ;  /* 0x0000004708003986 */ /* 0x0003e2000c101910 */
[----:B----4-:R-:W-:-:S02]  /*d760*/  LEA R4, P3, R12, R215, 0x2 ;  /* 0x000000d70c047211 */ /* 0x010fc400078610ff */
        /* <DEDUP_REMOVED lines=9> */
[-C--:B---3--:R-:W-:Y:S01]  /*d800*/  LEA R6, P2, R10, R215.reuse, 0x2 ;  /* 0x000000d70a067211 */ /* 0x088fe200078410ff */
[----:B------:R3:W-:Y:S01]  /*d810*/  @P6 STG.E desc[UR16][R4.64], R73 ;  /* 0x0000004904006986 */ /* 0x0007e2000c101910 */
[----:B-1----:R-:W-:-:S02]  /*d820*/  LEA R8, P6, R12, R215, 0x2 ;  /* 0x000000d70c087211 */ /* 0x002fc400078c10ff */
        /* <DEDUP_REMOVED lines=9> */
[-C--:B----4-:R-:W-:Y:S01]  /*d8c0*/  LEA R2, P1, R10, R215.reuse, 0x2 ;  /* 0x000000d70a027211 */ /* 0x090fe200078210ff */
[----:B------:R4:W-:Y:S01]  /*d8d0*/  @P5 STG.E desc[UR16][R8.64], R75 ;  /* 0x0000004b08005986 */ /* 0x0009e2000c101910 */
[----:B---3--:R-:W-:-:S02]  /*d8e0*/  LEA R4, P5, R12, R215, 0x2 ;  /* 0x000000d70c047211 */ /* 0x008fc400078a10ff */
        /* <DEDUP_REMOVED lines=377> */
[----:B------:R-:W-:Y:S01]  /*f080*/  IMAD R12, R208, 0x2, R10 ;  /* 0x00000002d00c7824 */ /* 0x000fe200078e020a */
[----:B------:R-:W-:Y:S01]  /*f090*/  ISETP.LT.AND P5, PT, R251, UR4, !P0 ;  /* 0x00000004fb007c0c */ /* 0x000fe2000c7a1270 */
[----:B------:R4:W-:Y:S01]  /*f0a0*/  @P2 STG.E desc[UR16][R6.64], R138 ;  /* 0x0000008a06002986 */ /* 0x0009e2000c101910 */
[-C--:B---3--:R-:W-:Y:S01]  /*f0b0*/  LEA R2, P2, R10, R215.reuse, 0x2 ;  /* 0x000000d70a027211 */ /* 0x088fe200078410ff */
[----:B------:R-:W-:Y:S02]  /*f0c0*/  ULDC UR4, c[0x0][0x22c] ;  /* 0x00008b0000047ab9 */ /* 0x000fe40000000800 */
[----:B------:R3:W-:Y:S01]  /*f0d0*/  @P6 STG.E desc[UR16][R8.64], R139 ;  /* 0x0000008b08006986 */ /* 0x0007e2000c101910 */
[----:B-1----:R-:W-:-:S02]  /*f0e0*/  LEA R4, P6, R12, R215, 0x2 ;  /* 0x000000d70c047211 */ /* 0x002fc400078c10ff */
[-C--:B------:R-:W-:Y:S01]  /*f0f0*/  LEA.HI.X.SX32 R3, R10, R217.reuse, 0x2, P2 ;  /* 0x000000d90a037211 */ /* 0x080fe200010f16ff */
[----:B------:R-:W-:Y:S01]  /*f100*/  IMAD R10, R208, 0x2, R12 ;  /* 0x00000002d00a7824 */ /* 0x000fe200078e020c */
[----:B------:R-:W-:Y:S02]  /*f110*/  LEA.HI.X.SX32 R5, R12, R217, 0x2, P6 ;  /* 0x000000d90c057211 */ /* 0x000fe400030f16ff */
[----:B------:R-:W-:Y:S01]  /*f120*/  ISETP.LT.AND P4, PT, R252, UR4, !P0 ;  /* 0x00000004fc007c0c */ /* 0x000fe2000c781270 */
[----:B------:R-:W-:Y:S01]  /*f130*/  ULDC UR4, c[0x0][0x22c] ;  /* 0x00008b0000047ab9 */ /* 0x000fe20000000800 */
[----:B------:R1:W-:Y:S01]  /*f140*/  @P1 STG.E desc[UR16][R2.64], R140 ;  /* 0x0000008c02001986 */ /* 0x0003e2000c101910 */
[----:B--2---:R-:W-:Y:S01]  /*f150*/  ISETP.LT.AND P3, PT, R153, UR4, !P0 ;  /* 0x0000000499007c0c */ /* 0x004fe2000c761270 */
[----:B------:R-:W-:Y:S02]  /*f160*/  ULDC UR4, c[0x0][0x22c] ;  /* 0x00008b0000047ab9 */ /* 0x000fe40000000800 */
[----:B------:R2:W-:Y:S01]  /*f170*/  @P5 STG.E desc[UR16][R4.64], R141 ;  /* 0x0000008d04005986 */ /* 0x0005e2000c101910 */
[----:B----4-:R-:W-:-:S02]  /*f180*/  LEA R6, P5, R10, R215, 0x2 ;  /* 0x000000d70a067211 */ /* 0x010fc400078a10ff */
[----:B------:R-:W-:Y:S01]  /*f190*/  ISETP.LT.AND P2, PT, R154, UR4, !P0 ;  /* 0x000000049a007c0c */ /* 0x000fe2000c741270 */
[----:B------:R-:W4:Y:S01]  /*f1a0*/  LDL.LU R153, [R1+0x14] ;  /* 0x0000140001997983 */ /* 0x000f220000300800 */
[----:B------:R-:W-:Y:S01]  /*f1b0*/  ULDC UR4, c[0x0][0x22c] ;  /* 0x00008b0000047ab9 */ /* 0x000fe20000000800 */
[----:B------:R-:W-:Y:S02]  /*f1c0*/  LEA.HI.X.SX32 R7, R10, R217, 0x2, P5 ;  /* 0x000000d90a077211 */ /* 0x000fe400028f16ff */
[----:B------:R-:W-:Y:S01]  /*f1d0*/  ISETP.LT.AND P1, PT, R156, UR4, !P0 ;  /* 0x000000049c007c0c */ /* 0x000fe2000c721270 */
[----:B------:R-:W4:Y:S01]  /*f1e0*/  LDL.LU R154, [R1+0x18] ;  /* 0x00001800019a7983 */ /* 0x000f220000300800 */
[----:B------:R-:W-:Y:S02]  /*f1f0*/  ULDC UR4, c[0x0][0x22c] ;  /* 0x00008b0000047ab9 */ /* 0x000fe40000000800 */
[----:B------:R-:W-:Y:S01]  /*f200*/  ISETP.LT.AND P5, PT, R157, UR4, !P0 ;  /* 0x000000049d007c0c */ /* 0x000fe2000c7a1270 */
[----:B------:R-:W-:Y:S01]  /*f210*/  ULDC UR4, c[0x0][0x22c] ;  /* 0x00008b0000047ab9 */ /* 0x000fe20000000800 */
[----:B------:R2:W-:Y:S01]  /*f220*/  @P4 STG.E desc[UR16][R6.64], R142 ;  /* 0x0000008e06004986 */ /* 0x0005e2000c101910 */
[----:B------:R-:W-:Y:S01]  /*f230*/  ISETP.LT.AND P4, PT, R155, UR4, !P0 ;  /* 0x000000049b007c0c */ /* 0x000fe2000c781270 */
[C---:B------:R-:W-:Y:S01]  /*f240*/  IMAD R12, R208.reuse, 0x2, R10 ;  /* 0x00000002d00c7824 */ /* 0x040fe200078e020a */
[----:B------:R-:W-:Y:S01]  /*f250*/  ULDC UR4, c[0x0][0x22c] ;  /* 0x00008b0000047ab9 */ /* 0x000fe20000000800 */
[----:B------:R-:W4:Y:S02]  /*f260*/  LDL.LU R155, [R1+0x1c] ;  /* 0x00001c00019b7983 */ /* 0x000f240000300800 */
[----:B------:R-:W-:Y:S01]  /*f270*/  IMAD R14, R208, 0x2, R12 ;  /* 0x00000002d00e7824 */ /* 0x000fe200078e020c */
[----:B---3--:R-:W-:Y:S01]  /*f280*/  LEA R8, P6, R12, R215, 0x2 ;  /* 0x000000d70c087211 */ /* 0x008fe200078c10ff */
[----:B------:R-:W3:Y:S02]  /*f290*/  LDS.128 R156, [R158] ;  /* 0x000000009e9c7984 */ /* 0x000ee40000000c00 */
[----:B------:R-:W-:Y:S01]  /*f2a0*/  IMAD R10, R208, 0x2, R14 ;  /* 0x00000002d00a7824 */ /* 0x000fe200078e020e */
[----:B------:R-:W-:-:S03]  /*f2b0*/  LEA.HI.X.SX32 R9, R12, R217, 0x2, P6 ;  /* 0x000000d90c097211 */ /* 0x000fc600030f16ff */
[----:B------:R-:W-:Y:S02]  /*f2c0*/  IMAD R12, R208, 0x2, R10 ;  /* 0x00000002d00c7824 */ /* 0x000fe400078e020a */
[----:B------:R2:W-:Y:S01]  /*f2d0*/  @P3 STG.E desc[UR16][R8.64], R143 ;  /* 0x0000008f08003986 */ /* 0x0005e2000c101910 */
[-C--:B-1----:R-:W-:Y:S01]  /*f2e0*/  LEA R2, P3, R14, R215.reuse, 0x2 ;  /* 0x000000d70e027211 */ /* 0x082fe200078610ff */
[----:B------:R-:W-:Y:S01]  /*f2f0*/  IMAD R16, R208, 0x2, R12 ;  /* 0x00000002d0107824 */ /* 0x000fe200078e020c */
[----:B--2---:R-:W-:Y:S02]  /*f300*/  LEA R4, P6, R10, R215, 0x2 ;  /* 0x000000d70a047211 */ /* 0x004fe400078c10ff */
[-C--:B------:R-:W-:Y:S01]  /*f310*/  LEA.HI.X.SX32 R3, R14, R217.reuse, 0x2, P3 ;  /* 0x000000d90e037211 */ /* 0x080fe200018f16ff */
[----:B------:R-:W-:Y:S01]  /*f320*/  IMAD R14, R208, 0x2, R16 ;  /* 0x00000002d00e7824 */ /* 0x000fe200078e0210 */
[----:B------:R-:W-:-:S03]  /*f330*/  LEA.HI.X.SX32 R5, R10, R217, 0x2, P6 ;  /* 0x000000d90a057211 */ /* 0x000fc600030f16ff */
[----:B------:R1:W-:Y:S01]  /*f340*/  @P2 STG.E desc[UR16][R2.64], R144 ;  /* 0x0000009002002986 */ /* 0x0003e2000c101910 */
[----:B------:R-:W-:Y:S01]  /*f350*/  IMAD R18, R208, 0x2, R14 ;  /* 0x00000002d0127824 */ /* 0x000fe200078e020e */
[-C--:B------:R-:W-:Y:S02]  /*f360*/  LEA R6, P6, R12, R215.reuse, 0x2 ;  /* 0x000000d70c067211 */ /* 0x080fe400078c10ff */
[----:B------:R2:W-:Y:S01]  /*f370*/  @P1 STG.E desc[UR16][R4.64], R145 ;  /* 0x0000009104001986 */ /* 0x0005e2000c101910 */
[----:B------:R-:W-:Y:S01]  /*f380*/  LEA R8, P1, R16, R215, 0x2 ;  /* 0x000000d710087211 */ /* 0x000fe200078210ff */
[----:B------:R-:W-:Y:S01]  /*f390*/  IMAD R20, R208, 0x2, R18 ;  /* 0x00000002d0147824 */ /* 0x000fe200078e0212 */
[-C--:B------:R-:W-:Y:S02]  /*f3a0*/  LEA.HI.X.SX32 R7, R12, R217.reuse, 0x2, P6 ;  /* 0x000000d90c077211 */ /* 0x080fe400030f16ff */
[----:B------:R-:W-:Y:S01]  /*f3b0*/  LEA.HI.X.SX32 R9, R16, R217, 0x2, P1 ;  /* 0x000000d910097211 */ /* 0x000fe200008f16ff */
[----:B------:R-:W-:Y:S01]  /*f3c0*/  IMAD R208, R208, 0x2, R20 ;  /* 0x00000002d0d07824 */ /* 0x000fe200078e0214 */
[----:B------:R-:W-:-:S02]  /*f3d0*/  LEA R10, P6, R14, R215, 0x2 ;  /* 0x000000d70e0a7211 */ /* 0x000fc400078c10ff */
[----:B-1----:R-:W-:Y:S02]  /*f3e0*/  LEA R2, P1, R18, R215, 0x2 ;  /* 0x000000d712027211 */ /* 0x002fe400078210ff */
[-C--:B------:R-:W-:Y:S02]  /*f3f0*/  LEA.HI.X.SX32 R11, R14, R217.reuse, 0x2, P6 ;  /* 0x000000d90e0b7211 */ /* 0x080fe400030f16ff */
[----:B------:R-:W-:Y:S02]  /*f400*/  LEA.HI.X.SX32 R3, R18, R217, 0x2, P1 ;  /* 0x000000d912037211 */ /* 0x000fe400008f16ff */
[----:B------:R-:W-:-:S04]  /*f410*/  LEA R12, P6, R208, R215, 0x2 ;  /* 0x000000d7d00c7211 */ /* 0x000fc800078c10ff */
[----:B------:R-:W-:Y:S02]  /*f420*/  LEA.HI.X.SX32 R13, R208, R217, 0x2, P6 ;  /* 0x000000d9d00d7211 */ /* 0x000fe400030f16ff */
[C---:B--2---:R-:W-:Y:S01]  /*f430*/  LEA R4, P6, R20.reuse, R215, 0x2 ;  /* 0x000000d714047211 */ /* 0x044fe200078c10ff */
[----:B------:R1:W-:Y:S03]  /*f440*/  @P5 STG.E desc[UR16][R6.64], R146 ;  /* 0x0000009206005986 */ /* 0x0003e6000c101910 */
[----:B------:R-:W-:Y:S01]  /*f450*/  LEA.HI.X.SX32 R5, R20, R217, 0x2, P6 ;  /* 0x000000d914057211 */ /* 0x000fe200030f16ff */
[----:B------:R1:W-:Y:S01]  /*f460*/  @P4 STG.E desc[UR16][R8.64], R147 ;  /* 0x0000009308004986 */ /* 0x0003e2000c101910 */
[----:B----4-:R-:W-:Y:S01]  /*f470*/  ISETP.LT.AND P3, PT, R153, UR4, !P0 ;  /* 0x0000000499007c0c */ /* 0x010fe2000c761270 */
[----:B------:R-:W-:Y:S02]  /*f480*/  ULDC UR4, c[0x0][0x22c] ;  /* 0x00008b0000047ab9 */ /* 0x000fe40000000800 */
[----:B------:R-:W-:Y:S01]  /*f490*/  ISETP.LT.AND P2, PT, R154, UR4, !P0 ;  /* 0x000000049a007c0c */ /* 0x000fe2000c741270 */
[----:B------:R-:W-:-:S02]  /*f4a0*/  ULDC UR4, c[0x0][0x22c] ;  /* 0x00008b0000047ab9 */ /* 0x000fc40000000800 */
[----:B------:R-:W-:Y:S01]  /*f4b0*/  ISETP.LT.AND P1, PT, R0, UR4, !P0 ;  /* 0x0000000400007c0c */ /* 0x000fe2000c721270 */
[----:B------:R-:W-:Y:S02]  /*f4c0*/  ULDC UR4, c[0x0][0x22c] ;  /* 0x00008b0000047ab9 */ /* 0x000fe40000000800 */
[----:B------:R-:W-:-:S04]  /*f4d0*/  ISETP.LT.AND P0, PT, R155, UR4, !P0 ;  /* 0x000000049b007c0c */ /* 0x000fc8000c701270 */
[----:B---3--:R1:W-:Y:S04]  /*f4e0*/  @P3 STG.E desc[UR16][R10.64], R156 ;  /* 0x0000009c0a003986 */ /* 0x0083e8000c101910 */
[----:B------:R1:W-:Y:S04]  /*f4f0*/  @P2 STG.E desc[UR16][R2.64], R157 ;  /* 0x0000009d02002986 */ /* 0x0003e8000c101910 */
[----:B------:R1:W-:Y:S01]  /*f500*/  @P1 STG.E desc[UR16][R4.64], R158 ;  /* 0x0000009e04001986 */ /* 0x0003e2000c101910 */
[----:B------:R-:W-:Y:S05]  /*f510*/  @!P0 EXIT ;  /* 0x000000000000894d */ /* 0x000fea0003800000 */
[----:B------:R-:W-:Y:S01]  /*f520*/  STG.E desc[UR16][R12.64], R159 ;  /* 0x0000009f0c007986 */ /* 0x000fe2000c101910 */
[----:B------:R-:W-:Y:S05]  /*f530*/  EXIT ;  /* 0x000000000000794d */ /* 0x000fea0003800000 */
.L_x_2:
[----:B------:R-:W-:-:S00]  /*f540*/  BRA `(.L_x_2) ;  /* 0xfffffffc00fc7947 */ /* 0x000fc0000383ffff */
[----:B------:R-:W-:-:S00]  /*f550*/  NOP ;  /* 0x0000000000007918 */ /* 0x000fc00000000000 */
        /* <DEDUP_REMOVED lines=10> */
.L_x_3:


//--------------------- .nv.shared.matmul_kernel  --------------------------
	.section	.nv.shared.matmul_kernel,"aw",@nobits
	.sectionflags	@""
	.align	16
	.zero		1024


//--------------------- .nv.shared.reserved.0     --------------------------
	.section	.nv.shared.reserved.0,"aw",@nobits
	.weak		__nv_reservedSMEM_offset_0_alias
	.size		__nv_reservedSMEM_offset_0_alias, 0, 0
	.other		__nv_reservedSMEM_offset_0_alias,@"STO_CUDA_RESERVED_SHARED STV_DEFAULT"
__nv_reservedSMEM_offset_0_alias:
	.zero		0


//--------------------- .nv.constant0.matmul_kernel --------------------------
	.section	.nv.constant0.matmul_kernel,"a",@progbits
	.sectionflags	@""
	.align	4
.nv.constant0.matmul_kernel:
	.zero		608


//--------------------- SYMBOLS --------------------------

	.type		.nv.reservedSmem.offset0,@object
	.size		.nv.reservedSmem.offset0,0x4
